// auto-generated by cutlass_sweep.epilogue — config: {"arch": "sm_90", "cluster_m": 2, "cluster_n": 1, "dtype": "bf16", "fusion": "bias_relu", "tile_k": 64, "tile_m": 128, "tile_n": 128}
#include "cutlass/cutlass.h"
#include "cutlass/gemm/collective/collective_builder.hpp"
#include "cutlass/gemm/device/gemm_universal_adapter.h"
#include "cutlass/gemm/kernel/gemm_universal.hpp"
#include "cutlass/epilogue/collective/collective_builder.hpp"
#include "cutlass/epilogue/fusion/operations.hpp"
#include "cutlass/epilogue/thread/activation.h"

using Elem = cutlass::bfloat16_t;
using Acc  = float;
using TileShape    = cute::Shape<cute::_128, cute::_128, cute::_64>;
using ClusterShape = cute::Shape<cute::_2, cute::_1, cute::_1>;
using FusionOp     = cutlass::epilogue::fusion::LinCombPerRowBiasEltAct<cutlass::epilogue::thread::ReLU, Elem, Acc>;

using CollectiveEpilogue = typename cutlass::epilogue::collective::CollectiveBuilder<
    cutlass::arch::Sm90, cutlass::arch::OpClassTensorOp,
    TileShape, ClusterShape,
    cutlass::epilogue::collective::EpilogueTileAuto,
    Acc, Acc,
    Elem, cutlass::layout::RowMajor, 128 / cutlass::sizeof_bits<Elem>::value,
    Elem, cutlass::layout::RowMajor, 128 / cutlass::sizeof_bits<Elem>::value,
    cutlass::epilogue::TmaWarpSpecializedCooperative,
    FusionOp
  >::CollectiveOp;

using CollectiveMainloop = typename cutlass::gemm::collective::CollectiveBuilder<
    cutlass::arch::Sm90, cutlass::arch::OpClassTensorOp,
    Elem, cutlass::layout::RowMajor, 128 / cutlass::sizeof_bits<Elem>::value,
    Elem, cutlass::layout::ColumnMajor, 128 / cutlass::sizeof_bits<Elem>::value,
    Acc,
    TileShape, ClusterShape,
    cutlass::gemm::collective::StageCountAutoCarveout<
        static_cast<int>(sizeof(typename CollectiveEpilogue::SharedStorage))>,
    cutlass::gemm::KernelTmaWarpSpecializedCooperative
  >::CollectiveOp;

using GemmKernel = cutlass::gemm::kernel::GemmUniversal<
    cute::Shape<int,int,int,int>, CollectiveMainloop, CollectiveEpilogue>;
using Gemm = cutlass::gemm::device::GemmUniversalAdapter<GemmKernel>;

auto* _anchor = &cutlass::device_kernel<GemmKernel>;


// ===== COMPILED SASS (sm_90a) =====

	.target	sm_90a

	.elftype	@"ET_EXEC"


//--------------------- .note.nv.tkinfo           --------------------------
	.section	.note.nv.tkinfo,"",@"SHT_NOTE"
	.sectionflags	@"SHF_NOTE_NV_TKINFO"
	.tkinfo
        /*0018*/ 	.word	0x00000002
        /*0030*/ 	.string	""
        /*0030*/ 	.string	"ptxas"
        /*0030*/ 	.string	"Cuda compilation tools, release 13.0, V13.0.88"
        /*0030*/ 	.string	"Build cuda_13.0.r13.0/compiler.36424714_0"
        /*0030*/ 	.string	"-arch sm_90a -m 64 "



//--------------------- .note.nv.cuinfo           --------------------------
	.section	.note.nv.cuinfo,"",@"SHT_NOTE"
	.sectionflags	@"SHF_NOTE_NV_CUINFO"
        /*0018*/ 	.short	0x0002
        /*001a*/ 	.short	0x005a
        /*001c*/ 	.short	0x0082
	.zero		2


//--------------------- .nv.info                  --------------------------
	.section	.nv.info,"",@"SHT_CUDA_INFO"
	.align	4


	//----- nvinfo : EIATTR_REGCOUNT
	.align		4
        /*0000*/ 	.byte	0x04, 0x2f
        /*0002*/ 	.short	(.L_18 - .L_17)
	.align		4
.L_17:
        /*0004*/ 	.word	index@(_ZN7cutlass13device_kernelINS_4gemm6kernel13GemmUniversalIN4cute5tupleIJiiiiEEENS1_10collective13CollectiveMmaINS1_34MainloopSm90TmaGmmaWarpSpecializedILi6ENS5_IJNS4_1CILi2EEENSA_ILi1EEESC_EEENS1_35KernelTmaWarpSpecializedCooperativeEEENS5_IJNSA_ILi128EEESG_NSA_ILi64EEEEEENS_10bfloat16_tENS5_IJlSC_lEEESJ_SK_NS4_8TiledMMAINS4_8MMA_AtomIJNS4_4SM904GMMA28MMA_64x128x16_F32BF16BF16_SSILNSO_5MajorE0ELSQ_0ELNSO_7ScaleInE1ELSR_1EEEEEENS4_6LayoutISD_NS5_IJSC_NSA_ILi0EEESV_EEEEENS5_IJNS4_10UnderscoreESY_SY_EEEEENS4_13SM90_TMA_LOADENS4_14ComposedLayoutINS4_7SwizzleILi3ELi4ELi3EEENS4_18smem_ptr_flag_bitsILi16EEENSU_INS5_IJNSA_ILi8EEESH_EEENS5_IJSH_SC_EEEEEEEvNS4_8identityENS4_23SM90_TMA_LOAD_MULTICASTES1B_vS1C_EENS_8epilogue10collective18CollectiveEpilogueINS1F_22Sm90TmaWarpSpecializedILi4ELi2ELi16ELb1ELb0EEEJSI_NS5_IJSG_NSA_ILi32EEEEEESJ_SK_SJ_SK_NS1F_6fusion15FusionCallbacksIS1J_NS1M_23LinCombPerRowBiasEltActINS1F_6thread4ReLuESJ_fSJ_SJ_fLi8ELNS_15FloatRoundStyleE2EEESI_S1L_JEEES11_NS12_INS13_ILi2ELi4ELi3EEES16_NSU_INS5_IJS17_S1K_EEENS5_IJS1K_SC_EEEEEEENS4_17SM75_U32x4_LDSM_NENS4_14SM90_TMA_STOREES1Y_NS4_17SM90_U32x4_STSM_NENS4_9Copy_AtomIJS21_NS_6half_tEEEEvEEEvvEEEEvNT_6ParamsE)
        /*0008*/ 	.word	0x000000a8


	//----- nvinfo : EIATTR_FRAME_SIZE
	.align		4
.L_18:
        /*000c*/ 	.byte	0x04, 0x11
        /*000e*/ 	.short	(.L_20 - .L_19)
	.align		4
.L_19:
        /*0010*/ 	.word	index@(_ZN7cutlass13device_kernelINS_4gemm6kernel13GemmUniversalIN4cute5tupleIJiiiiEEENS1_10collective13CollectiveMmaINS1_34MainloopSm90TmaGmmaWarpSpecializedILi6ENS5_IJNS4_1CILi2EEENSA_ILi1EEESC_EEENS1_35KernelTmaWarpSpecializedCooperativeEEENS5_IJNSA_ILi128EEESG_NSA_ILi64EEEEEENS_10bfloat16_tENS5_IJlSC_lEEESJ_SK_NS4_8TiledMMAINS4_8MMA_AtomIJNS4_4SM904GMMA28MMA_64x128x16_F32BF16BF16_SSILNSO_5MajorE0ELSQ_0ELNSO_7ScaleInE1ELSR_1EEEEEENS4_6LayoutISD_NS5_IJSC_NSA_ILi0EEESV_EEEEENS5_IJNS4_10UnderscoreESY_SY_EEEEENS4_13SM90_TMA_LOADENS4_14ComposedLayoutINS4_7SwizzleILi3ELi4ELi3EEENS4_18smem_ptr_flag_bitsILi16EEENSU_INS5_IJNSA_ILi8EEESH_EEENS5_IJSH_SC_EEEEEEEvNS4_8identityENS4_23SM90_TMA_LOAD_MULTICASTES1B_vS1C_EENS_8epilogue10collective18CollectiveEpilogueINS1F_22Sm90TmaWarpSpecializedILi4ELi2ELi16ELb1ELb0EEEJSI_NS5_IJSG_NSA_ILi32EEEEEESJ_SK_SJ_SK_NS1F_6fusion15FusionCallbacksIS1J_NS1M_23LinCombPerRowBiasEltActINS1F_6thread4ReLuESJ_fSJ_SJ_fLi8ELNS_15FloatRoundStyleE2EEESI_S1L_JEEES11_NS12_INS13_ILi2ELi4ELi3EEES16_NSU_INS5_IJS17_S1K_EEENS5_IJS1K_SC_EEEEEEENS4_17SM75_U32x4_LDSM_NENS4_14SM90_TMA_STOREES1Y_NS4_17SM90_U32x4_STSM_NENS4_9Copy_AtomIJS21_NS_6half_tEEEEvEEEvvEEEEvNT_6ParamsE)
        /*0014*/ 	.word	0x00000000


	//----- nvinfo : EIATTR_MIN_STACK_SIZE
	.align		4
.L_20:
        /*0018*/ 	.byte	0x04, 0x12
        /*001a*/ 	.short	(.L_22 - .L_21)
	.align		4
.L_21:
        /*001c*/ 	.word	index@(_ZN7cutlass13device_kernelINS_4gemm6kernel13GemmUniversalIN4cute5tupleIJiiiiEEENS1_10collective13CollectiveMmaINS1_34MainloopSm90TmaGmmaWarpSpecializedILi6ENS5_IJNS4_1CILi2EEENSA_ILi1EEESC_EEENS1_35KernelTmaWarpSpecializedCooperativeEEENS5_IJNSA_ILi128EEESG_NSA_ILi64EEEEEENS_10bfloat16_tENS5_IJlSC_lEEESJ_SK_NS4_8TiledMMAINS4_8MMA_AtomIJNS4_4SM904GMMA28MMA_64x128x16_F32BF16BF16_SSILNSO_5MajorE0ELSQ_0ELNSO_7ScaleInE1ELSR_1EEEEEENS4_6LayoutISD_NS5_IJSC_NSA_ILi0EEESV_EEEEENS5_IJNS4_10UnderscoreESY_SY_EEEEENS4_13SM90_TMA_LOADENS4_14ComposedLayoutINS4_7SwizzleILi3ELi4ELi3EEENS4_18smem_ptr_flag_bitsILi16EEENSU_INS5_IJNSA_ILi8EEESH_EEENS5_IJSH_SC_EEEEEEEvNS4_8identityENS4_23SM90_TMA_LOAD_MULTICASTES1B_vS1C_EENS_8epilogue10collective18CollectiveEpilogueINS1F_22Sm90TmaWarpSpecializedILi4ELi2ELi16ELb1ELb0EEEJSI_NS5_IJSG_NSA_ILi32EEEEEESJ_SK_SJ_SK_NS1F_6fusion15FusionCallbacksIS1J_NS1M_23LinCombPerRowBiasEltActINS1F_6thread4ReLuESJ_fSJ_SJ_fLi8ELNS_15FloatRoundStyleE2EEESI_S1L_JEEES11_NS12_INS13_ILi2ELi4ELi3EEES16_NSU_INS5_IJS17_S1K_EEENS5_IJS1K_SC_EEEEEEENS4_17SM75_U32x4_LDSM_NENS4_14SM90_TMA_STOREES1Y_NS4_17SM90_U32x4_STSM_NENS4_9Copy_AtomIJS21_NS_6half_tEEEEvEEEvvEEEEvNT_6ParamsE)
        /*0020*/ 	.word	0x00000000
.L_22:


//--------------------- .nv.compat                --------------------------
	.section	.nv.compat,"",@"SHT_CUDA_COMPAT_INFO"
	.align	4
        /*0000*/ 	.byte	0x02, 0x09, 0x01, 0x00, 0x02, 0x02, 0x04, 0x00, 0x02, 0x05, 0x05, 0x00, 0x03, 0x07, 0x01, 0x01
        /*0010*/ 	.byte	0x02, 0x03, 0x01, 0x00, 0x02, 0x06, 0x01, 0x00, 0x04, 0x0b, 0x08, 0x00, 0x00, 0x00, 0x00, 0x00
        /*0020*/ 	.byte	0x00, 0x00, 0x00, 0x00


//--------------------- .nv.info._ZN7cutlass13device_kernelINS_4gemm6kernel13GemmUniversalIN4cute5tupleIJiiiiEEENS1_10collective13CollectiveMmaINS1_34MainloopSm90TmaGmmaWarpSpecializedILi6ENS5_IJNS4_1CILi2EEENSA_ILi1EEESC_EEENS1_35KernelTmaWarpSpecializedCooperativeEEENS5_IJNSA_ILi128EEESG_NSA_ILi64EEEEEENS_10bfloat16_tENS5_IJlSC_lEEESJ_SK_NS4_8TiledMMAINS4_8MMA_AtomIJNS4_4SM904GMMA28MMA_64x128x16_F32BF16BF16_SSILNSO_5MajorE0ELSQ_0ELNSO_7ScaleInE1ELSR_1EEEEEENS4_6LayoutISD_NS5_IJSC_NSA_ILi0EEESV_EEEEENS5_IJNS4_10UnderscoreESY_SY_EEEEENS4_13SM90_TMA_LOADENS4_14ComposedLayoutINS4_7SwizzleILi3ELi4ELi3EEENS4_18smem_ptr_flag_bitsILi16EEENSU_INS5_IJNSA_ILi8EEESH_EEENS5_IJSH_SC_EEEEEEEvNS4_8identityENS4_23SM90_TMA_LOAD_MULTICASTES1B_vS1C_EENS_8epilogue10collective18CollectiveEpilogueINS1F_22Sm90TmaWarpSpecializedILi4ELi2ELi16ELb1ELb0EEEJSI_NS5_IJSG_NSA_ILi32EEEEEESJ_SK_SJ_SK_NS1F_6fusion15FusionCallbacksIS1J_NS1M_23LinCombPerRowBiasEltActINS1F_6thread4ReLuESJ_fSJ_SJ_fLi8ELNS_15FloatRoundStyleE2EEESI_S1L_JEEES11_NS12_INS13_ILi2ELi4ELi3EEES16_NSU_INS5_IJS17_S1K_EEENS5_IJS1K_SC_EEEEEEENS4_17SM75_U32x4_LDSM_NENS4_14SM90_TMA_STOREES1Y_NS4_17SM90_U32x4_STSM_NENS4_9Copy_AtomIJS21_NS_6half_tEEEEvEEEvvEEEEvNT_6ParamsE --------------------------
	.section	.nv.info._ZN7cutlass13device_kernelINS_4gemm6kernel13GemmUniversalIN4cute5tupleIJiiiiEEENS1_10collective13CollectiveMmaINS1_34MainloopSm90TmaGmmaWarpSpecializedILi6ENS5_IJNS4_1CILi2EEENSA_ILi1EEESC_EEENS1_35KernelTmaWarpSpecializedCooperativeEEENS5_IJNSA_ILi128EEESG_NSA_ILi64EEEEEENS_10bfloat16_tENS5_IJlSC_lEEESJ_SK_NS4_8TiledMMAINS4_8MMA_AtomIJNS4_4SM904GMMA28MMA_64x128x16_F32BF16BF16_SSILNSO_5MajorE0ELSQ_0ELNSO_7ScaleInE1ELSR_1EEEEEENS4_6LayoutISD_NS5_IJSC_NSA_ILi0EEESV_EEEEENS5_IJNS4_10UnderscoreESY_SY_EEEEENS4_13SM90_TMA_LOADENS4_14ComposedLayoutINS4_7SwizzleILi3ELi4ELi3EEENS4_18smem_ptr_flag_bitsILi16EEENSU_INS5_IJNSA_ILi8EEESH_EEENS5_IJSH_SC_EEEEEEEvNS4_8identityENS4_23SM90_TMA_LOAD_MULTICASTES1B_vS1C_EENS_8epilogue10collective18CollectiveEpilogueINS1F_22Sm90TmaWarpSpecializedILi4ELi2ELi16ELb1ELb0EEEJSI_NS5_IJSG_NSA_ILi32EEEEEESJ_SK_SJ_SK_NS1F_6fusion15FusionCallbacksIS1J_NS1M_23LinCombPerRowBiasEltActINS1F_6thread4ReLuESJ_fSJ_SJ_fLi8ELNS_15FloatRoundStyleE2EEESI_S1L_JEEES11_NS12_INS13_ILi2ELi4ELi3EEES16_NSU_INS5_IJS17_S1K_EEENS5_IJS1K_SC_EEEEEEENS4_17SM75_U32x4_LDSM_NENS4_14SM90_TMA_STOREES1Y_NS4_17SM90_U32x4_STSM_NENS4_9Copy_AtomIJS21_NS_6half_tEEEEvEEEvvEEEEvNT_6ParamsE,"",@"SHT_CUDA_INFO"
	.sectionflags	@""
	.align	4


	//----- nvinfo : EIATTR_CUDA_API_VERSION
	.align		4
        /*0000*/ 	.byte	0x04, 0x37
        /*0002*/ 	.short	(.L_24 - .L_23)
.L_23:
        /*0004*/ 	.word	0x00000082


	//----- nvinfo : EIATTR_KPARAM_INFO
	.align		4
.L_24:
        /*0008*/ 	.byte	0x04, 0x17
        /*000a*/ 	.short	(.L_26 - .L_25)
.L_25:
        /*000c*/ 	.word	0x00000000
        /*0010*/ 	.short	0x0000
        /*0012*/ 	.short	0x0070
        /*0014*/ 	.byte	0x00, 0xf0, 0x01, 0x1c


	//----- nvinfo : EIATTR_SPARSE_MMA_MASK
	.align		4
.L_26:
        /*0018*/ 	.byte	0x03, 0x50
        /*001a*/ 	.short	0x0000


	//----- nvinfo : EIATTR_MAXREG_COUNT
	.align		4
        /*001c*/ 	.byte	0x03, 0x1b
        /*001e*/ 	.short	0x00a8


	//----- nvinfo : EIATTR_NUM_BARRIERS
	.align		4
        /*0020*/ 	.byte	0x02, 0x4c
        /*0022*/ 	.byte	0x02
	.zero		1


	//----- nvinfo : EIATTR_EXTERNS
	.align		4
        /*0024*/ 	.byte	0x04, 0x0f
        /*0026*/ 	.short	(.L_28 - .L_27)


	//   ....[0]....
	.align		4
.L_27:
        /*0028*/ 	.word	index@(__assertfail)


	//----- nvinfo : EIATTR_MERCURY_ISA_VERSION
	.align		4
.L_28:
        /*002c*/ 	.byte	0x03, 0x5f
        /*002e*/ 	.short	0x0101


	//----- nvinfo : EIATTR_INT_WARP_WIDE_INSTR_OFFSETS
	.align		4
        /*0030*/ 	.byte	0x04, 0x31
        /*0032*/ 	.short	(.L_30 - .L_29)


	//   ....[0]....
.L_29:
        /*0034*/ 	.word	0x00000a30


	//   ....[1]....
        /*0038*/ 	.word	0x00000af0


	//   ....[2]....
        /*003c*/ 	.word	0x00000b90


	//----- nvinfo : EIATTR_COOP_GROUP_MASK_REGIDS
	.align		4
.L_30:
        /*0040*/ 	.byte	0x04, 0x29
        /*0042*/ 	.short	(.L_32 - .L_31)


	//   ....[0]....
.L_31:
        /*0044*/ 	.word	0xffffffff


	//   ....[1]....
        /*0048*/ 	.word	0xffffffff


	//   ....[2]....
        /*004c*/ 	.word	0xffffffff


	//   ....[3]....
        /*0050*/ 	.word	0xffffffff


	//   ....[4]....
        /*0054*/ 	.word	0xffffffff


	//   ....[5]....
        /*0058*/ 	.word	0xffffffff


	//   ....[6]....
        /*005c*/ 	.word	0xffffffff


	//----- nvinfo : EIATTR_COOP_GROUP_INSTR_OFFSETS
	.align		4
.L_32:
        /*0060*/ 	.byte	0x04, 0x28
        /*0062*/ 	.short	(.L_34 - .L_33)


	//   ....[0]....
.L_33:
        /*0064*/ 	.word	0x00000070


	//   ....[1]....
        /*0068*/ 	.word	0x00000080


	//   ....[2]....
        /*006c*/ 	.word	0x00000440


	//   ....[3]....
        /*0070*/ 	.word	0x00000610


	//   ....[4]....
        /*0074*/ 	.word	0x00000840


	//   ....[5]....
        /*0078*/ 	.word	0x00000cc0


	//   ....[6]....
        /*007c*/ 	.word	0x000018b0


	//----- nvinfo : EIATTR_REG_RECONFIG
	.align		4
.L_34:
        /*0080*/ 	.byte	0x01, 0x54
	.zero		2


	//----- nvinfo : EIATTR_SYSCALL_OFFSETS
	.align		4
        /*0084*/ 	.byte	0x04, 0x46
        /*0086*/ 	.short	(.L_36 - .L_35)


	//   ....[0]....
.L_35:
        /*0088*/ 	.word	0x00001a80


	//   ....[1]....
        /*008c*/ 	.word	0x000025a0


	//   ....[2]....
        /*0090*/ 	.word	0x00002690


	//----- nvinfo : EIATTR_MBARRIER_INSTR_OFFSETS
	.align		4
.L_36:
        /*0094*/ 	.byte	0x04, 0x39
        /*0096*/ 	.short	(.L_38 - .L_37)


	//   ....[0]....
.L_37:
        /*0098*/ 	.word	0x00000540
        /*009c*/ 	.word	0x000000ff
        /*00a0*/ 	.word	0x00000000
        /*00a4*/ 	.short	0x0100
        /*00a6*/ 	.byte	0x08
	.zero		1


	//   ....[1]....
        /*00a8*/ 	.word	0x00000550
        /*00ac*/ 	.word	0x000000ff
        /*00b0*/ 	.word	0x00000030
        /*00b4*/ 	.short	0x0100
        /*00b6*/ 	.byte	0x08
	.zero		1


	//   ....[2]....
        /*00b8*/ 	.word	0x00000560
        /*00bc*/ 	.word	0x000000ff
        /*00c0*/ 	.word	0x00000008
        /*00c4*/ 	.short	0x0100
        /*00c6*/ 	.byte	0x08
	.zero		1


	//   ....[3]....
        /*00c8*/ 	.word	0x00000570
        /*00cc*/ 	.word	0x000000ff
        /*00d0*/ 	.word	0x00000038
        /*00d4*/ 	.short	0x0100
        /*00d6*/ 	.byte	0x08
	.zero		1


	//   ....[4]....
        /*00d8*/ 	.word	0x00000580
        /*00dc*/ 	.word	0x000000ff
        /*00e0*/ 	.word	0x00000010
        /*00e4*/ 	.short	0x0100
        /*00e6*/ 	.byte	0x08
	.zero		1


	//   ....[5]....
        /*00e8*/ 	.word	0x00000590
        /*00ec*/ 	.word	0x000000ff
        /*00f0*/ 	.word	0x00000040
        /*00f4*/ 	.short	0x0100
        /*00f6*/ 	.byte	0x08
	.zero		1


	//   ....[6]....
        /*00f8*/ 	.word	0x000005a0
        /*00fc*/ 	.word	0x000000ff
        /*0100*/ 	.word	0x00000018
        /*0104*/ 	.short	0x0100
        /*0106*/ 	.byte	0x08
	.zero		1


	//   ....[7]....
        /*0108*/ 	.word	0x000005b0
        /*010c*/ 	.word	0x000000ff
        /*0110*/ 	.word	0x00000048
        /*0114*/ 	.short	0x0100
        /*0116*/ 	.byte	0x08
	.zero		1


	//   ....[8]....
        /*0118*/ 	.word	0x000005c0
        /*011c*/ 	.word	0x000000ff
        /*0120*/ 	.word	0x00000020
        /*0124*/ 	.short	0x0100
        /*0126*/ 	.byte	0x08
	.zero		1


	//   ....[9]....
        /*0128*/ 	.word	0x000005d0
        /*012c*/ 	.word	0x000000ff
        /*0130*/ 	.word	0x00000050
        /*0134*/ 	.short	0x0100
        /*0136*/ 	.byte	0x08
	.zero		1


	//   ....[10]....
        /*0138*/ 	.word	0x000005e0
        /*013c*/ 	.word	0x000000ff
        /*0140*/ 	.word	0x00000028
        /*0144*/ 	.short	0x0100
        /*0146*/ 	.byte	0x08
	.zero		1


	//   ....[11]....
        /*0148*/ 	.word	0x000005f0
        /*014c*/ 	.word	0x000000ff
        /*0150*/ 	.word	0x00000058
        /*0154*/ 	.short	0x0100
        /*0156*/ 	.byte	0x08
	.zero		1


	//   ....[12]....
        /*0158*/ 	.word	0x00000750
        /*015c*/ 	.word	0x000000ff
        /*0160*/ 	.word	0x00000060
        /*0164*/ 	.short	0x0100
        /*0166*/ 	.byte	0x08
	.zero		1


	//   ....[13]....
        /*0168*/ 	.word	0x00000760
        /*016c*/ 	.word	0x000000ff
        /*0170*/ 	.word	0x00000080
        /*0174*/ 	.short	0x0100
        /*0176*/ 	.byte	0x08
	.zero		1


	//   ....[14]....
        /*0178*/ 	.word	0x00000770
        /*017c*/ 	.word	0x000000ff
        /*0180*/ 	.word	0x00000068
        /*0184*/ 	.short	0x0100
        /*0186*/ 	.byte	0x08
	.zero		1


	//   ....[15]....
        /*0188*/ 	.word	0x00000780
        /*018c*/ 	.word	0x000000ff
        /*0190*/ 	.word	0x00000088
        /*0194*/ 	.short	0x0100
        /*0196*/ 	.byte	0x08
	.zero		1


	//   ....[16]....
        /*0198*/ 	.word	0x00000790
        /*019c*/ 	.word	0x000000ff
        /*01a0*/ 	.word	0x00000070
        /*01a4*/ 	.short	0x0100
        /*01a6*/ 	.byte	0x08
	.zero		1


	//   ....[17]....
        /*01a8*/ 	.word	0x000007a0
        /*01ac*/ 	.word	0x000000ff
        /*01b0*/ 	.word	0x00000090
        /*01b4*/ 	.short	0x0100
        /*01b6*/ 	.byte	0x08
	.zero		1


	//   ....[18]....
        /*01b8*/ 	.word	0x000007b0
        /*01bc*/ 	.word	0x000000ff
        /*01c0*/ 	.word	0x00000078
        /*01c4*/ 	.short	0x0100
        /*01c6*/ 	.byte	0x08
	.zero		1


	//   ....[19]....
        /*01c8*/ 	.word	0x000007c0
        /*01cc*/ 	.word	0x000000ff
        /*01d0*/ 	.word	0x00000098
        /*01d4*/ 	.short	0x0100
        /*01d6*/ 	.byte	0x08
	.zero		1


	//   ....[20]....
        /*01d8*/ 	.word	0x00000c00
        /*01dc*/ 	.word	0x000000ff
        /*01e0*/ 	.word	0x000000a0
        /*01e4*/ 	.short	0x0100
        /*01e6*/ 	.byte	0x06
	.zero		1


	//   ....[21]....
        /*01e8*/ 	.word	0x00000c70
        /*01ec*/ 	.word	0x000000ff
        /*01f0*/ 	.word	0x000000a8
        /*01f4*/ 	.short	0x0100
        /*01f6*/ 	.byte	0x06
	.zero		1


	//   ....[22]....
        /*01f8*/ 	.word	0x00001b00
        /*01fc*/ 	.word	0x00000003
        /*0200*/ 	.word	0x00000000
        /*0204*/ 	.short	0x010a
        /*0206*/ 	.byte	0x3f
	.zero		1


	//   ....[23]....
        /*0208*/ 	.word	0x00001b40
        /*020c*/ 	.word	0x00000003
        /*0210*/ 	.word	0x00000000
        /*0214*/ 	.short	0x010a
        /*0216*/ 	.byte	0x3f
	.zero		1


	//   ....[24]....
        /*0218*/ 	.word	0x00001ea0
        /*021c*/ 	.word	0x000000ff
        /*0220*/ 	.word	0x00000000
        /*0224*/ 	.short	0x010a
        /*0226*/ 	.byte	0x04
	.zero		1


	//   ....[25]....
        /*0228*/ 	.word	0x00001ee0
        /*022c*/ 	.word	0x000000ff
        /*0230*/ 	.word	0x00000000
        /*0234*/ 	.short	0x010a
        /*0236*/ 	.byte	0x04
	.zero		1


	//   ....[26]....
        /*0238*/ 	.word	0x00002140
        /*023c*/ 	.word	0x00000004
        /*0240*/ 	.word	0x00000000
        /*0244*/ 	.short	0x0101
        /*0246*/ 	.byte	0x3f
	.zero		1


	//   ....[27]....
        /*0248*/ 	.word	0x00002360
        /*024c*/ 	.word	0x00000000
        /*0250*/ 	.word	0x00000000
        /*0254*/ 	.short	0x0101
        /*0256*/ 	.byte	0x3f
	.zero		1


	//   ....[28]....
        /*0258*/ 	.word	0x00002f70
        /*025c*/ 	.word	0x000000ff
        /*0260*/ 	.word	0x00000060
        /*0264*/ 	.short	0x010a
        /*0266*/ 	.byte	0x33
	.zero		1


	//   ....[29]....
        /*0268*/ 	.word	0x000036e0
        /*026c*/ 	.word	0x000000ff
        /*0270*/ 	.word	0x00000000
        /*0274*/ 	.short	0x0101
        /*0276*/ 	.byte	0x04
	.zero		1


	//   ....[30]....
        /*0278*/ 	.word	0x000037b0
        /*027c*/ 	.word	0x00000004
        /*0280*/ 	.word	0x00000060
        /*0284*/ 	.short	0x010a
        /*0286*/ 	.byte	0x3f
	.zero		1


	//   ....[31]....
        /*0288*/ 	.word	0x00003ed0
        /*028c*/ 	.word	0x000000ff
        /*0290*/ 	.word	0x00000000
        /*0294*/ 	.short	0x0101
        /*0296*/ 	.byte	0x04
	.zero		1


	//   ....[32]....
        /*0298*/ 	.word	0x00003fc0
        /*029c*/ 	.word	0x00000004
        /*02a0*/ 	.word	0x00000060
        /*02a4*/ 	.short	0x010a
        /*02a6*/ 	.byte	0x3f
	.zero		1


	//   ....[33]....
        /*02a8*/ 	.word	0x00004710
        /*02ac*/ 	.word	0x000000ff
        /*02b0*/ 	.word	0x00000000
        /*02b4*/ 	.short	0x0101
        /*02b6*/ 	.byte	0x04
	.zero		1


	//   ....[34]....
        /*02b8*/ 	.word	0x000047e0
        /*02bc*/ 	.word	0x00000005
        /*02c0*/ 	.word	0x00000060
        /*02c4*/ 	.short	0x010a
        /*02c6*/ 	.byte	0x3f
	.zero		1


	//   ....[35]....
        /*02c8*/ 	.word	0x00004ef0
        /*02cc*/ 	.word	0x000000ff
        /*02d0*/ 	.word	0x00000000
        /*02d4*/ 	.short	0x0101
        /*02d6*/ 	.byte	0x04
	.zero		1


	//   ....[36]....
        /*02d8*/ 	.word	0x00005850
        /*02dc*/ 	.word	0x000000ff
        /*02e0*/ 	.word	0x00000000
        /*02e4*/ 	.short	0x0101
        /*02e6*/ 	.byte	0x04
	.zero		1


	//   ....[37]....
        /*02e8*/ 	.word	0x00005e60
        /*02ec*/ 	.word	0x000000ff
        /*02f0*/ 	.word	0x000000a8
        /*02f4*/ 	.short	0x010a
        /*02f6*/ 	.byte	0x04
	.zero		1


	//   ....[38]....
        /*02f8*/ 	.word	0x00006270
        /*02fc*/ 	.word	0x000000ff
        /*0300*/ 	.word	0x00000080
        /*0304*/ 	.short	0x010a
        /*0306*/ 	.byte	0x05
	.zero		1


	//   ....[39]....
        /*0308*/ 	.word	0x00006360
        /*030c*/ 	.word	0x000000ff
        /*0310*/ 	.word	0x00000060
        /*0314*/ 	.short	0x010b
        /*0316*/ 	.byte	0x05
	.zero		1


	//   ....[40]....
        /*0318*/ 	.word	0x000063c0
        /*031c*/ 	.word	0x000000ff
        /*0320*/ 	.word	0x00000000
        /*0324*/ 	.short	0x0101
        /*0326*/ 	.byte	0x04
	.zero		1


	//   ....[41]....
        /*0328*/ 	.word	0x000063f0
        /*032c*/ 	.word	0x000000ff
        /*0330*/ 	.word	0x00000088
        /*0334*/ 	.short	0x010a
        /*0336*/ 	.byte	0x05
	.zero		1


	//   ....[42]....
        /*0338*/ 	.word	0x00006500
        /*033c*/ 	.word	0x000000ff
        /*0340*/ 	.word	0x00000068
        /*0344*/ 	.short	0x010b
        /*0346*/ 	.byte	0x05
	.zero		1


	//   ....[43]....
        /*0348*/ 	.word	0x00006560
        /*034c*/ 	.word	0x000000ff
        /*0350*/ 	.word	0x00000000
        /*0354*/ 	.short	0x0101
        /*0356*/ 	.byte	0x04
	.zero		1


	//   ....[44]....
        /*0358*/ 	.word	0x00006590
        /*035c*/ 	.word	0x000000ff
        /*0360*/ 	.word	0x00000090
        /*0364*/ 	.short	0x010a
        /*0366*/ 	.byte	0x05
	.zero		1


	//   ....[45]....
        /*0368*/ 	.word	0x000066a0
        /*036c*/ 	.word	0x000000ff
        /*0370*/ 	.word	0x00000070
        /*0374*/ 	.short	0x010b
        /*0376*/ 	.byte	0x05
	.zero		1


	//   ....[46]....
        /*0378*/ 	.word	0x00006700
        /*037c*/ 	.word	0x000000ff
        /*0380*/ 	.word	0x00000000
        /*0384*/ 	.short	0x0101
        /*0386*/ 	.byte	0x04
	.zero		1


	//   ....[47]....
        /*0388*/ 	.word	0x00006730
        /*038c*/ 	.word	0x000000ff
        /*0390*/ 	.word	0x00000098
        /*0394*/ 	.short	0x010a
        /*0396*/ 	.byte	0x05
	.zero		1


	//   ....[48]....
        /*0398*/ 	.word	0x00006840
        /*039c*/ 	.word	0x000000ff
        /*03a0*/ 	.word	0x00000078
        /*03a4*/ 	.short	0x010b
        /*03a6*/ 	.byte	0x05
	.zero		1


	//   ....[49]....
        /*03a8*/ 	.word	0x00006930
        /*03ac*/ 	.word	0x000000ff
        /*03b0*/ 	.word	0x00000000
        /*03b4*/ 	.short	0x0101
        /*03b6*/ 	.byte	0x04
	.zero		1


	//   ....[50]....
        /*03b8*/ 	.word	0x00006f70
        /*03bc*/ 	.word	0x00000003
        /*03c0*/ 	.word	0x00000080
        /*03c4*/ 	.short	0x010a
        /*03c6*/ 	.byte	0x3f
	.zero		1


	//   ....[51]....
        /*03c8*/ 	.word	0x00006fb0
        /*03cc*/ 	.word	0x00000003
        /*03d0*/ 	.word	0x00000088
        /*03d4*/ 	.short	0x010a
        /*03d6*/ 	.byte	0x3f
	.zero		1


	//   ....[52]....
        /*03d8*/ 	.word	0x00006ff0
        /*03dc*/ 	.word	0x00000003
        /*03e0*/ 	.word	0x00000090
        /*03e4*/ 	.short	0x010a
        /*03e6*/ 	.byte	0x3f
	.zero		1


	//   ....[53]....
        /*03e8*/ 	.word	0x00007040
        /*03ec*/ 	.word	0x00000003
        /*03f0*/ 	.word	0x00000098
        /*03f4*/ 	.short	0x010a
        /*03f6*/ 	.byte	0x3f
	.zero		1


	//   ....[54]....
        /*03f8*/ 	.word	0x00007390
        /*03fc*/ 	.word	0x0000000e
        /*0400*/ 	.word	0x00000030
        /*0404*/ 	.short	0x010a
        /*0406*/ 	.byte	0x3f
	.zero		1


	//   ....[55]....
        /*0408*/ 	.word	0x00007710
        /*040c*/ 	.word	0x00000006
        /*0410*/ 	.word	0x000000a8
        /*0414*/ 	.short	0x0101
        /*0416*/ 	.byte	0x3f
	.zero		1


	//   ....[56]....
        /*0418*/ 	.word	0x00007e40
        /*041c*/ 	.word	0x00000007
        /*0420*/ 	.word	0x00000000
        /*0424*/ 	.short	0x010a
        /*0426*/ 	.byte	0x3f
	.zero		1


	//   ....[57]....
        /*0428*/ 	.word	0x00007ec0
        /*042c*/ 	.word	0x00000009
        /*0430*/ 	.word	0x00000000
        /*0434*/ 	.short	0x010a
        /*0436*/ 	.byte	0x3f
	.zero		1


	//   ....[58]....
        /*0438*/ 	.word	0x00007f50
        /*043c*/ 	.word	0x00000006
        /*0440*/ 	.word	0x00000000
        /*0444*/ 	.short	0x010a
        /*0446*/ 	.byte	0x3f
	.zero		1


	//   ....[59]....
        /*0448*/ 	.word	0x00007fe0
        /*044c*/ 	.word	0x00000009
        /*0450*/ 	.word	0x00000000
        /*0454*/ 	.short	0x010a
        /*0456*/ 	.byte	0x3f
	.zero		1


	//   ....[60]....
        /*0458*/ 	.word	0x00008070
        /*045c*/ 	.word	0x00000006
        /*0460*/ 	.word	0x00000000
        /*0464*/ 	.short	0x010a
        /*0466*/ 	.byte	0x3f
	.zero		1


	//   ....[61]....
        /*0468*/ 	.word	0x00008100
        /*046c*/ 	.word	0x00000003
        /*0470*/ 	.word	0x00000000
        /*0474*/ 	.short	0x010a
        /*0476*/ 	.byte	0x3f
	.zero		1


	//   ....[62]....
        /*0478*/ 	.word	0x00008160
        /*047c*/ 	.word	0x00000003
        /*0480*/ 	.word	0x00000000
        /*0484*/ 	.short	0x010a
        /*0486*/ 	.byte	0x3f
	.zero		1


	//   ....[63]....
        /*0488*/ 	.word	0x000081c0
        /*048c*/ 	.word	0x00000005
        /*0490*/ 	.word	0x00000000
        /*0494*/ 	.short	0x010a
        /*0496*/ 	.byte	0x3f
	.zero		1


	//   ....[64]....
        /*0498*/ 	.word	0x00008220
        /*049c*/ 	.word	0x00000004
        /*04a0*/ 	.word	0x00000060
        /*04a4*/ 	.short	0x010a
        /*04a6*/ 	.byte	0x3f
	.zero		1


	//   ....[65]....
        /*04a8*/ 	.word	0x00008270
        /*04ac*/ 	.word	0x00000004
        /*04b0*/ 	.word	0x00000060
        /*04b4*/ 	.short	0x010a
        /*04b6*/ 	.byte	0x3f
	.zero		1


	//   ....[66]....
        /*04b8*/ 	.word	0x000082c0
        /*04bc*/ 	.word	0x00000004
        /*04c0*/ 	.word	0x00000060
        /*04c4*/ 	.short	0x010a
        /*04c6*/ 	.byte	0x3f
	.zero		1


	//   ....[67]....
        /*04c8*/ 	.word	0x00008310
        /*04cc*/ 	.word	0x00000005
        /*04d0*/ 	.word	0x00000060
        /*04d4*/ 	.short	0x010a
        /*04d6*/ 	.byte	0x3f
	.zero		1


	//   ....[68]....
        /*04d8*/ 	.word	0x00008370
        /*04dc*/ 	.word	0x00000003
        /*04e0*/ 	.word	0x000000a8
        /*04e4*/ 	.short	0x010a
        /*04e6*/ 	.byte	0x3f
	.zero		1


	//   ....[69]....
        /*04e8*/ 	.word	0x000083d0
        /*04ec*/ 	.word	0x00000005
        /*04f0*/ 	.word	0x00000080
        /*04f4*/ 	.short	0x010a
        /*04f6*/ 	.byte	0x3f
	.zero		1


	//   ....[70]....
        /*04f8*/ 	.word	0x00008430
        /*04fc*/ 	.word	0x00000005
        /*0500*/ 	.word	0x00000088
        /*0504*/ 	.short	0x010a
        /*0506*/ 	.byte	0x3f
	.zero		1


	//   ....[71]....
        /*0508*/ 	.word	0x00008490
        /*050c*/ 	.word	0x00000005
        /*0510*/ 	.word	0x00000090
        /*0514*/ 	.short	0x010a
        /*0516*/ 	.byte	0x3f
	.zero		1


	//   ....[72]....
        /*0518*/ 	.word	0x000084f0
        /*051c*/ 	.word	0x00000005
        /*0520*/ 	.word	0x00000098
        /*0524*/ 	.short	0x010a
        /*0526*/ 	.byte	0x3f
	.zero		1


	//   ....[73]....
        /*0528*/ 	.word	0x00008540
        /*052c*/ 	.word	0x00000003
        /*0530*/ 	.word	0x00000080
        /*0534*/ 	.short	0x010a
        /*0536*/ 	.byte	0x3f
	.zero		1


	//   ....[74]....
        /*0538*/ 	.word	0x00008590
        /*053c*/ 	.word	0x00000003
        /*0540*/ 	.word	0x00000088
        /*0544*/ 	.short	0x010a
        /*0546*/ 	.byte	0x3f
	.zero		1


	//   ....[75]....
        /*0548*/ 	.word	0x000085e0
        /*054c*/ 	.word	0x00000003
        /*0550*/ 	.word	0x00000090
        /*0554*/ 	.short	0x010a
        /*0556*/ 	.byte	0x3f
	.zero		1


	//   ....[76]....
        /*0558*/ 	.word	0x000086b0
        /*055c*/ 	.word	0x0000000e
        /*0560*/ 	.word	0x00000030
        /*0564*/ 	.short	0x010a
        /*0566*/ 	.byte	0x3f
	.zero		1


	//   ....[77]....
        /*0568*/ 	.word	0x00008780
        /*056c*/ 	.word	0x00000007
        /*0570*/ 	.word	0x00000000
        /*0574*/ 	.short	0x010a
        /*0576*/ 	.byte	0x3f
	.zero		1


	//   ....[78]....
        /*0578*/ 	.word	0x000087d0
        /*057c*/ 	.word	0x00000009
        /*0580*/ 	.word	0x00000000
        /*0584*/ 	.short	0x010a
        /*0586*/ 	.byte	0x3f
	.zero		1


	//   ....[79]....
        /*0588*/ 	.word	0x00008820
        /*058c*/ 	.word	0x00000006
        /*0590*/ 	.word	0x00000000
        /*0594*/ 	.short	0x010a
        /*0596*/ 	.byte	0x3f
	.zero		1


	//   ....[80]....
        /*0598*/ 	.word	0x00008870
        /*059c*/ 	.word	0x00000009
        /*05a0*/ 	.word	0x00000000
        /*05a4*/ 	.short	0x010a
        /*05a6*/ 	.byte	0x3f
	.zero		1


	//   ....[81]....
        /*05a8*/ 	.word	0x000088c0
        /*05ac*/ 	.word	0x00000006
        /*05b0*/ 	.word	0x00000000
        /*05b4*/ 	.short	0x010a
        /*05b6*/ 	.byte	0x3f
	.zero		1


	//----- nvinfo : EIATTR_NUM_MBARRIERS
	.align		4
.L_38:
        /*05b8*/ 	.byte	0x03, 0x38
        /*05ba*/ 	.short	0x0016


	//----- nvinfo : EIATTR_EXIT_INSTR_OFFSETS
	.align		4
        /*05bc*/ 	.byte	0x04, 0x1c
        /*05be*/ 	.short	(.L_40 - .L_39)


	//   ....[0]....
.L_39:
        /*05c0*/ 	.word	0x00008150


	//----- nvinfo : EIATTR_MAX_THREADS
	.align		4
.L_40:
        /*05c4*/ 	.byte	0x04, 0x05
        /*05c6*/ 	.short	(.L_42 - .L_41)
.L_41:
        /*05c8*/ 	.word	0x00000180
        /*05cc*/ 	.word	0x00000001
        /*05d0*/ 	.word	0x00000001


	//----- nvinfo : EIATTR_CRS_STACK_SIZE
	.align		4
.L_42:
        /*05d4*/ 	.byte	0x04, 0x1e
        /*05d6*/ 	.short	(.L_44 - .L_43)
.L_43:
        /*05d8*/ 	.word	0x00000000


	//----- nvinfo : EIATTR_CBANK_PARAM_SIZE
	.align		4
.L_44:
        /*05dc*/ 	.byte	0x03, 0x19
        /*05de*/ 	.short	0x0770


	//----- nvinfo : EIATTR_PARAM_CBANK
	.align		4
        /*05e0*/ 	.byte	0x04, 0x0a
        /*05e2*/ 	.short	(.L_46 - .L_45)
	.align		4
.L_45:
        /*05e4*/ 	.word	index@(.nv.constant0._ZN7cutlass13device_kernelINS_4gemm6kernel13GemmUniversalIN4cute5tupleIJiiiiEEENS1_10collective13CollectiveMmaINS1_34MainloopSm90TmaGmmaWarpSpecializedILi6ENS5_IJNS4_1CILi2EEENSA_ILi1EEESC_EEENS1_35KernelTmaWarpSpecializedCooperativeEEENS5_IJNSA_ILi128EEESG_NSA_ILi64EEEEEENS_10bfloat16_tENS5_IJlSC_lEEESJ_SK_NS4_8TiledMMAINS4_8MMA_AtomIJNS4_4SM904GMMA28MMA_64x128x16_F32BF16BF16_SSILNSO_5MajorE0ELSQ_0ELNSO_7ScaleInE1ELSR_1EEEEEENS4_6LayoutISD_NS5_IJSC_NSA_ILi0EEESV_EEEEENS5_IJNS4_10UnderscoreESY_SY_EEEEENS4_13SM90_TMA_LOADENS4_14ComposedLayoutINS4_7SwizzleILi3ELi4ELi3EEENS4_18smem_ptr_flag_bitsILi16EEENSU_INS5_IJNSA_ILi8EEESH_EEENS5_IJSH_SC_EEEEEEEvNS4_8identityENS4_23SM90_TMA_LOAD_MULTICASTES1B_vS1C_EENS_8epilogue10collective18CollectiveEpilogueINS1F_22Sm90TmaWarpSpecializedILi4ELi2ELi16ELb1ELb0EEEJSI_NS5_IJSG_NSA_ILi32EEEEEESJ_SK_SJ_SK_NS1F_6fusion15FusionCallbacksIS1J_NS1M_23LinCombPerRowBiasEltActINS1F_6thread4ReLuESJ_fSJ_SJ_fLi8ELNS_15FloatRoundStyleE2EEESI_S1L_JEEES11_NS12_INS13_ILi2ELi4ELi3EEES16_NSU_INS5_IJS17_S1K_EEENS5_IJS1K_SC_EEEEEEENS4_17SM75_U32x4_LDSM_NENS4_14SM90_TMA_STOREES1Y_NS4_17SM90_U32x4_STSM_NENS4_9Copy_AtomIJS21_NS_6half_tEEEEvEEEvvEEEEvNT_6ParamsE)
        /*05e8*/ 	.short	0x0210
        /*05ea*/ 	.short	0x0770


	//----- nvinfo : EIATTR_SW_WAR
	.align		4
.L_46:
        /*05ec*/ 	.byte	0x04, 0x36
        /*05ee*/ 	.short	(.L_48 - .L_47)
.L_47:
        /*05f0*/ 	.word	0x00000008
.L_48:


//--------------------- .nv.callgraph             --------------------------
	.section	.nv.callgraph,"",@"SHT_CUDA_CALLGRAPH"
	.align	4
	.sectionentsize	8
	.align		4
        /*0000*/ 	.word	0x00000000
	.align		4
        /*0004*/ 	.word	0xffffffff
	.align		4
        /*0008*/ 	.word	index@(_ZN7cutlass13device_kernelINS_4gemm6kernel13GemmUniversalIN4cute5tupleIJiiiiEEENS1_10collective13CollectiveMmaINS1_34MainloopSm90TmaGmmaWarpSpecializedILi6ENS5_IJNS4_1CILi2EEENSA_ILi1EEESC_EEENS1_35KernelTmaWarpSpecializedCooperativeEEENS5_IJNSA_ILi128EEESG_NSA_ILi64EEEEEENS_10bfloat16_tENS5_IJlSC_lEEESJ_SK_NS4_8TiledMMAINS4_8MMA_AtomIJNS4_4SM904GMMA28MMA_64x128x16_F32BF16BF16_SSILNSO_5MajorE0ELSQ_0ELNSO_7ScaleInE1ELSR_1EEEEEENS4_6LayoutISD_NS5_IJSC_NSA_ILi0EEESV_EEEEENS5_IJNS4_10UnderscoreESY_SY_EEEEENS4_13SM90_TMA_LOADENS4_14ComposedLayoutINS4_7SwizzleILi3ELi4ELi3EEENS4_18smem_ptr_flag_bitsILi16EEENSU_INS5_IJNSA_ILi8EEESH_EEENS5_IJSH_SC_EEEEEEEvNS4_8identityENS4_23SM90_TMA_LOAD_MULTICASTES1B_vS1C_EENS_8epilogue10collective18CollectiveEpilogueINS1F_22Sm90TmaWarpSpecializedILi4ELi2ELi16ELb1ELb0EEEJSI_NS5_IJSG_NSA_ILi32EEEEEESJ_SK_SJ_SK_NS1F_6fusion15FusionCallbacksIS1J_NS1M_23LinCombPerRowBiasEltActINS1F_6thread4ReLuESJ_fSJ_SJ_fLi8ELNS_15FloatRoundStyleE2EEESI_S1L_JEEES11_NS12_INS13_ILi2ELi4ELi3EEES16_NSU_INS5_IJS17_S1K_EEENS5_IJS1K_SC_EEEEEEENS4_17SM75_U32x4_LDSM_NENS4_14SM90_TMA_STOREES1Y_NS4_17SM90_U32x4_STSM_NENS4_9Copy_AtomIJS21_NS_6half_tEEEEvEEEvvEEEEvNT_6ParamsE)
	.align		4
        /*000c*/ 	.word	index@(__assertfail)
	.align		4
        /*0010*/ 	.word	0x00000000
	.align		4
        /*0014*/ 	.word	0xfffffffe
	.align		4
        /*0018*/ 	.word	0x00000000
	.align		4
        /*001c*/ 	.word	0xfffffffd
	.align		4
        /*0020*/ 	.word	0x00000000
	.align		4
        /*0024*/ 	.word	0xfffffffc


//--------------------- .nv.constant4             --------------------------
	.section	.nv.constant4,"a",@progbits
	.align	8
	.align		8
.nv.constant4:
        /*0000*/ 	.dword	__assertfail
	.align		8
        /*0008*/ 	.dword	__unnamed_1
	.align		8
        /*0010*/ 	.dword	__unnamed_2
	.align		8
        /*0018*/ 	.dword	_ZN39_INTERNAL_4ab4efc3_4_k_cu_224de1da_27874cuda3std3__45__cpo5beginE
	.align		8
        /*0020*/ 	.dword	_ZN39_INTERNAL_4ab4efc3_4_k_cu_224de1da_27874cuda3std3__45__cpo3endE
	.align		8
        /*0028*/ 	.dword	_ZN39_INTERNAL_4ab4efc3_4_k_cu_224de1da_27874cuda3std3__45__cpo6cbeginE
	.align		8
        /*0030*/ 	.dword	_ZN39_INTERNAL_4ab4efc3_4_k_cu_224de1da_27874cuda3std3__45__cpo4cendE
	.align		8
        /*0038*/ 	.dword	_ZN39_INTERNAL_4ab4efc3_4_k_cu_224de1da_27874cuda3std3__441_GLOBAL__N__4ab4efc3_4_k_cu_224de1da_27876ignoreE
	.align		8
        /*0040*/ 	.dword	_ZN39_INTERNAL_4ab4efc3_4_k_cu_224de1da_27874cuda3std3__419piecewise_constructE
	.align		8
        /*0048*/ 	.dword	_ZN39_INTERNAL_4ab4efc3_4_k_cu_224de1da_27874cuda3std3__48in_placeE
	.align		8
        /*0050*/ 	.dword	_ZN39_INTERNAL_4ab4efc3_4_k_cu_224de1da_27874cuda3std6ranges3__45__cpo4swapE
	.align		8
        /*0058*/ 	.dword	_ZN39_INTERNAL_4ab4efc3_4_k_cu_224de1da_27874cuda3std6ranges3__45__cpo9iter_moveE
	.align		8
        /*0060*/ 	.dword	_ZN39_INTERNAL_4ab4efc3_4_k_cu_224de1da_27874cute7productE
	.align		8
        /*0068*/ 	.dword	_ZN39_INTERNAL_4ab4efc3_4_k_cu_224de1da_27874cute1_E
	.align		8
        /*0070*/ 	.dword	$str$22
	.align		8
        /*0078*/ 	.dword	$str$23
	.align		8
        /*0080*/ 	.dword	$str$26
	.align		8
        /*0088*/ 	.dword	$str$27


//--------------------- .text._ZN7cutlass13device_kernelINS_4gemm6kernel13GemmUniversalIN4cute5tupleIJiiiiEEENS1_10collective13CollectiveMmaINS1_34MainloopSm90TmaGmmaWarpSpecializedILi6ENS5_IJNS4_1CILi2EEENSA_ILi1EEESC_EEENS1_35KernelTmaWarpSpecializedCooperativeEEENS5_IJNSA_ILi128EEESG_NSA_ILi64EEEEEENS_10bfloat16_tENS5_IJlSC_lEEESJ_SK_NS4_8TiledMMAINS4_8MMA_AtomIJNS4_4SM904GMMA28MMA_64x128x16_F32BF16BF16_SSILNSO_5MajorE0ELSQ_0ELNSO_7ScaleInE1ELSR_1EEEEEENS4_6LayoutISD_NS5_IJSC_NSA_ILi0EEESV_EEEEENS5_IJNS4_10UnderscoreESY_SY_EEEEENS4_13SM90_TMA_LOADENS4_14ComposedLayoutINS4_7SwizzleILi3ELi4ELi3EEENS4_18smem_ptr_flag_bitsILi16EEENSU_INS5_IJNSA_ILi8EEESH_EEENS5_IJSH_SC_EEEEEEEvNS4_8identityENS4_23SM90_TMA_LOAD_MULTICASTES1B_vS1C_EENS_8epilogue10collective18CollectiveEpilogueINS1F_22Sm90TmaWarpSpecializedILi4ELi2ELi16ELb1ELb0EEEJSI_NS5_IJSG_NSA_ILi32EEEEEESJ_SK_SJ_SK_NS1F_6fusion15FusionCallbacksIS1J_NS1M_23LinCombPerRowBiasEltActINS1F_6thread4ReLuESJ_fSJ_SJ_fLi8ELNS_15FloatRoundStyleE2EEESI_S1L_JEEES11_NS12_INS13_ILi2ELi4ELi3EEES16_NSU_INS5_IJS17_S1K_EEENS5_IJS1K_SC_EEEEEEENS4_17SM75_U32x4_LDSM_NENS4_14SM90_TMA_STOREES1Y_NS4_17SM90_U32x4_STSM_NENS4_9Copy_AtomIJS21_NS_6half_tEEEEvEEEvvEEEEvNT_6ParamsE --------------------------
	.section	.text._ZN7cutlass13device_kernelINS_4gemm6kernel13GemmUniversalIN4cute5tupleIJiiiiEEENS1_10collective13CollectiveMmaINS1_34MainloopSm90TmaGmmaWarpSpecializedILi6ENS5_IJNS4_1CILi2EEENSA_ILi1EEESC_EEENS1_35KernelTmaWarpSpecializedCooperativeEEENS5_IJNSA_ILi128EEESG_NSA_ILi64EEEEEENS_10bfloat16_tENS5_IJlSC_lEEESJ_SK_NS4_8TiledMMAINS4_8MMA_AtomIJNS4_4SM904GMMA28MMA_64x128x16_F32BF16BF16_SSILNSO_5MajorE0ELSQ_0ELNSO_7ScaleInE1ELSR_1EEEEEENS4_6LayoutISD_NS5_IJSC_NSA_ILi0EEESV_EEEEENS5_IJNS4_10UnderscoreESY_SY_EEEEENS4_13SM90_TMA_LOADENS4_14ComposedLayoutINS4_7SwizzleILi3ELi4ELi3EEENS4_18smem_ptr_flag_bitsILi16EEENSU_INS5_IJNSA_ILi8EEESH_EEENS5_IJSH_SC_EEEEEEEvNS4_8identityENS4_23SM90_TMA_LOAD_MULTICASTES1B_vS1C_EENS_8epilogue10collective18CollectiveEpilogueINS1F_22Sm90TmaWarpSpecializedILi4ELi2ELi16ELb1ELb0EEEJSI_NS5_IJSG_NSA_ILi32EEEEEESJ_SK_SJ_SK_NS1F_6fusion15FusionCallbacksIS1J_NS1M_23LinCombPerRowBiasEltActINS1F_6thread4ReLuESJ_fSJ_SJ_fLi8ELNS_15FloatRoundStyleE2EEESI_S1L_JEEES11_NS12_INS13_ILi2ELi4ELi3EEES16_NSU_INS5_IJS17_S1K_EEENS5_IJS1K_SC_EEEEEEENS4_17SM75_U32x4_LDSM_NENS4_14SM90_TMA_STOREES1Y_NS4_17SM90_U32x4_STSM_NENS4_9Copy_AtomIJS21_NS_6half_tEEEEvEEEvvEEEEvNT_6ParamsE,"ax",@progbits
	.align	128
.text._ZN7cutlass13device_kernelINS_4gemm6kernel13GemmUniversalIN4cute5tupleIJiiiiEEENS1_10collective13CollectiveMmaINS1_34MainloopSm90TmaGmmaWarpSpecializedILi6ENS5_IJNS4_1CILi2EEENSA_ILi1EEESC_EEENS1_35KernelTmaWarpSpecializedCooperativeEEENS5_IJNSA_ILi128EEESG_NSA_ILi64EEEEEENS_10bfloat16_tENS5_IJlSC_lEEESJ_SK_NS4_8TiledMMAINS4_8MMA_AtomIJNS4_4SM904GMMA28MMA_64x128x16_F32BF16BF16_SSILNSO_5MajorE0ELSQ_0ELNSO_7ScaleInE1ELSR_1EEEEEENS4_6LayoutISD_NS5_IJSC_NSA_ILi0EEESV_EEEEENS5_IJNS4_10UnderscoreESY_SY_EEEEENS4_13SM90_TMA_LOADENS4_14ComposedLayoutINS4_7SwizzleILi3ELi4ELi3EEENS4_18smem_ptr_flag_bitsILi16EEENSU_INS5_IJNSA_ILi8EEESH_EEENS5_IJSH_SC_EEEEEEEvNS4_8identityENS4_23SM90_TMA_LOAD_MULTICASTES1B_vS1C_EENS_8epilogue10collective18CollectiveEpilogueINS1F_22Sm90TmaWarpSpecializedILi4ELi2ELi16ELb1ELb0EEEJSI_NS5_IJSG_NSA_ILi32EEEEEESJ_SK_SJ_SK_NS1F_6fusion15FusionCallbacksIS1J_NS1M_23LinCombPerRowBiasEltActINS1F_6thread4ReLuESJ_fSJ_SJ_fLi8ELNS_15FloatRoundStyleE2EEESI_S1L_JEEES11_NS12_INS13_ILi2ELi4ELi3EEES16_NSU_INS5_IJS17_S1K_EEENS5_IJS1K_SC_EEEEEEENS4_17SM75_U32x4_LDSM_NENS4_14SM90_TMA_STOREES1Y_NS4_17SM90_U32x4_STSM_NENS4_9Copy_AtomIJS21_NS_6half_tEEEEvEEEvvEEEEvNT_6ParamsE:
        .type           _ZN7cutlass13device_kernelINS_4gemm6kernel13GemmUniversalIN4cute5tupleIJiiiiEEENS1_10collective13CollectiveMmaINS1_34MainloopSm90TmaGmmaWarpSpecializedILi6ENS5_IJNS4_1CILi2EEENSA_ILi1EEESC_EEENS1_35KernelTmaWarpSpecializedCooperativeEEENS5_IJNSA_ILi128EEESG_NSA_ILi64EEEEEENS_10bfloat16_tENS5_IJlSC_lEEESJ_SK_NS4_8TiledMMAINS4_8MMA_AtomIJNS4_4SM904GMMA28MMA_64x128x16_F32BF16BF16_SSILNSO_5MajorE0ELSQ_0ELNSO_7ScaleInE1ELSR_1EEEEEENS4_6LayoutISD_NS5_IJSC_NSA_ILi0EEESV_EEEEENS5_IJNS4_10UnderscoreESY_SY_EEEEENS4_13SM90_TMA_LOADENS4_14ComposedLayoutINS4_7SwizzleILi3ELi4ELi3EEENS4_18smem_ptr_flag_bitsILi16EEENSU_INS5_IJNSA_ILi8EEESH_EEENS5_IJSH_SC_EEEEEEEvNS4_8identityENS4_23SM90_TMA_LOAD_MULTICASTES1B_vS1C_EENS_8epilogue10collective18CollectiveEpilogueINS1F_22Sm90TmaWarpSpecializedILi4ELi2ELi16ELb1ELb0EEEJSI_NS5_IJSG_NSA_ILi32EEEEEESJ_SK_SJ_SK_NS1F_6fusion15FusionCallbacksIS1J_NS1M_23LinCombPerRowBiasEltActINS1F_6thread4ReLuESJ_fSJ_SJ_fLi8ELNS_15FloatRoundStyleE2EEESI_S1L_JEEES11_NS12_INS13_ILi2ELi4ELi3EEES16_NSU_INS5_IJS17_S1K_EEENS5_IJS1K_SC_EEEEEEENS4_17SM75_U32x4_LDSM_NENS4_14SM90_TMA_STOREES1Y_NS4_17SM90_U32x4_STSM_NENS4_9Copy_AtomIJS21_NS_6half_tEEEEvEEEvvEEEEvNT_6ParamsE,@function
        .size           _ZN7cutlass13device_kernelINS_4gemm6kernel13GemmUniversalIN4cute5tupleIJiiiiEEENS1_10collective13CollectiveMmaINS1_34MainloopSm90TmaGmmaWarpSpecializedILi6ENS5_IJNS4_1CILi2EEENSA_ILi1EEESC_EEENS1_35KernelTmaWarpSpecializedCooperativeEEENS5_IJNSA_ILi128EEESG_NSA_ILi64EEEEEENS_10bfloat16_tENS5_IJlSC_lEEESJ_SK_NS4_8TiledMMAINS4_8MMA_AtomIJNS4_4SM904GMMA28MMA_64x128x16_F32BF16BF16_SSILNSO_5MajorE0ELSQ_0ELNSO_7ScaleInE1ELSR_1EEEEEENS4_6LayoutISD_NS5_IJSC_NSA_ILi0EEESV_EEEEENS5_IJNS4_10UnderscoreESY_SY_EEEEENS4_13SM90_TMA_LOADENS4_14ComposedLayoutINS4_7SwizzleILi3ELi4ELi3EEENS4_18smem_ptr_flag_bitsILi16EEENSU_INS5_IJNSA_ILi8EEESH_EEENS5_IJSH_SC_EEEEEEEvNS4_8identityENS4_23SM90_TMA_LOAD_MULTICASTES1B_vS1C_EENS_8epilogue10collective18CollectiveEpilogueINS1F_22Sm90TmaWarpSpecializedILi4ELi2ELi16ELb1ELb0EEEJSI_NS5_IJSG_NSA_ILi32EEEEEESJ_SK_SJ_SK_NS1F_6fusion15FusionCallbacksIS1J_NS1M_23LinCombPerRowBiasEltActINS1F_6thread4ReLuESJ_fSJ_SJ_fLi8ELNS_15FloatRoundStyleE2EEESI_S1L_JEEES11_NS12_INS13_ILi2ELi4ELi3EEES16_NSU_INS5_IJS17_S1K_EEENS5_IJS1K_SC_EEEEEEENS4_17SM75_U32x4_LDSM_NENS4_14SM90_TMA_STOREES1Y_NS4_17SM90_U32x4_STSM_NENS4_9Copy_AtomIJS21_NS_6half_tEEEEvEEEvvEEEEvNT_6ParamsE,(.L_x_198 - _ZN7cutlass13device_kernelINS_4gemm6kernel13GemmUniversalIN4cute5tupleIJiiiiEEENS1_10collective13CollectiveMmaINS1_34MainloopSm90TmaGmmaWarpSpecializedILi6ENS5_IJNS4_1CILi2EEENSA_ILi1EEESC_EEENS1_35KernelTmaWarpSpecializedCooperativeEEENS5_IJNSA_ILi128EEESG_NSA_ILi64EEEEEENS_10bfloat16_tENS5_IJlSC_lEEESJ_SK_NS4_8TiledMMAINS4_8MMA_AtomIJNS4_4SM904GMMA28MMA_64x128x16_F32BF16BF16_SSILNSO_5MajorE0ELSQ_0ELNSO_7ScaleInE1ELSR_1EEEEEENS4_6LayoutISD_NS5_IJSC_NSA_ILi0EEESV_EEEEENS5_IJNS4_10UnderscoreESY_SY_EEEEENS4_13SM90_TMA_LOADENS4_14ComposedLayoutINS4_7SwizzleILi3ELi4ELi3EEENS4_18smem_ptr_flag_bitsILi16EEENSU_INS5_IJNSA_ILi8EEESH_EEENS5_IJSH_SC_EEEEEEEvNS4_8identityENS4_23SM90_TMA_LOAD_MULTICASTES1B_vS1C_EENS_8epilogue10collective18CollectiveEpilogueINS1F_22Sm90TmaWarpSpecializedILi4ELi2ELi16ELb1ELb0EEEJSI_NS5_IJSG_NSA_ILi32EEEEEESJ_SK_SJ_SK_NS1F_6fusion15FusionCallbacksIS1J_NS1M_23LinCombPerRowBiasEltActINS1F_6thread4ReLuESJ_fSJ_SJ_fLi8ELNS_15FloatRoundStyleE2EEESI_S1L_JEEES11_NS12_INS13_ILi2ELi4ELi3EEES16_NSU_INS5_IJS17_S1K_EEENS5_IJS1K_SC_EEEEEEENS4_17SM75_U32x4_LDSM_NENS4_14SM90_TMA_STOREES1Y_NS4_17SM90_U32x4_STSM_NENS4_9Copy_AtomIJS21_NS_6half_tEEEEvEEEvvEEEEvNT_6ParamsE)
        .other          _ZN7cutlass13device_kernelINS_4gemm6kernel13GemmUniversalIN4cute5tupleIJiiiiEEENS1_10collective13CollectiveMmaINS1_34MainloopSm90TmaGmmaWarpSpecializedILi6ENS5_IJNS4_1CILi2EEENSA_ILi1EEESC_EEENS1_35KernelTmaWarpSpecializedCooperativeEEENS5_IJNSA_ILi128EEESG_NSA_ILi64EEEEEENS_10bfloat16_tENS5_IJlSC_lEEESJ_SK_NS4_8TiledMMAINS4_8MMA_AtomIJNS4_4SM904GMMA28MMA_64x128x16_F32BF16BF16_SSILNSO_5MajorE0ELSQ_0ELNSO_7ScaleInE1ELSR_1EEEEEENS4_6LayoutISD_NS5_IJSC_NSA_ILi0EEESV_EEEEENS5_IJNS4_10UnderscoreESY_SY_EEEEENS4_13SM90_TMA_LOADENS4_14ComposedLayoutINS4_7SwizzleILi3ELi4ELi3EEENS4_18smem_ptr_flag_bitsILi16EEENSU_INS5_IJNSA_ILi8EEESH_EEENS5_IJSH_SC_EEEEEEEvNS4_8identityENS4_23SM90_TMA_LOAD_MULTICASTES1B_vS1C_EENS_8epilogue10collective18CollectiveEpilogueINS1F_22Sm90TmaWarpSpecializedILi4ELi2ELi16ELb1ELb0EEEJSI_NS5_IJSG_NSA_ILi32EEEEEESJ_SK_SJ_SK_NS1F_6fusion15FusionCallbacksIS1J_NS1M_23LinCombPerRowBiasEltActINS1F_6thread4ReLuESJ_fSJ_SJ_fLi8ELNS_15FloatRoundStyleE2EEESI_S1L_JEEES11_NS12_INS13_ILi2ELi4ELi3EEES16_NSU_INS5_IJS17_S1K_EEENS5_IJS1K_SC_EEEEEEENS4_17SM75_U32x4_LDSM_NENS4_14SM90_TMA_STOREES1Y_NS4_17SM90_U32x4_STSM_NENS4_9Copy_AtomIJS21_NS_6half_tEEEEvEEEvvEEEEvNT_6ParamsE,@"STO_CUDA_ENTRY STV_DEFAULT"
_ZN7cutlass13device_kernelINS_4gemm6kernel13GemmUniversalIN4cute5tupleIJiiiiEEENS1_10collective13CollectiveMmaINS1_34MainloopSm90TmaGmmaWarpSpecializedILi6ENS5_IJNS4_1CILi2EEENSA_ILi1EEESC_EEENS1_35KernelTmaWarpSpecializedCooperativeEEENS5_IJNSA_ILi128EEESG_NSA_ILi64EEEEEENS_10bfloat16_tENS5_IJlSC_lEEESJ_SK_NS4_8TiledMMAINS4_8MMA_AtomIJNS4_4SM904GMMA28MMA_64x128x16_F32BF16BF16_SSILNSO_5MajorE0ELSQ_0ELNSO_7ScaleInE1ELSR_1EEEEEENS4_6LayoutISD_NS5_IJSC_NSA_ILi0EEESV_EEEEENS5_IJNS4_10UnderscoreESY_SY_EEEEENS4_13SM90_TMA_LOADENS4_14ComposedLayoutINS4_7SwizzleILi3ELi4ELi3EEENS4_18smem_ptr_flag_bitsILi16EEENSU_INS5_IJNSA_ILi8EEESH_EEENS5_IJSH_SC_EEEEEEEvNS4_8identityENS4_23SM90_TMA_LOAD_MULTICASTES1B_vS1C_EENS_8epilogue10collective18CollectiveEpilogueINS1F_22Sm90TmaWarpSpecializedILi4ELi2ELi16ELb1ELb0EEEJSI_NS5_IJSG_NSA_ILi32EEEEEESJ_SK_SJ_SK_NS1F_6fusion15FusionCallbacksIS1J_NS1M_23LinCombPerRowBiasEltActINS1F_6thread4ReLuESJ_fSJ_SJ_fLi8ELNS_15FloatRoundStyleE2EEESI_S1L_JEEES11_NS12_INS13_ILi2ELi4ELi3EEES16_NSU_INS5_IJS17_S1K_EEENS5_IJS1K_SC_EEEEEEENS4_17SM75_U32x4_LDSM_NENS4_14SM90_TMA_STOREES1Y_NS4_17SM90_U32x4_STSM_NENS4_9Copy_AtomIJS21_NS_6half_tEEEEvEEEvvEEEEvNT_6ParamsE:
[----:B------:R-:W1:Y:S01]  /*0000*/  LDC R1, c[0x0][0x28] ;  /* 0x00000a00ff017b82 */ /* 0x000e620000000800 */
[----:B------:R-:W2:Y:S07]  /*0010*/  S2R R18, SR_TID.X ;  /* 0x0000000000127919 */ /* 0x000eae0000002100 */
[----:B------:R-:W3:Y:S01]  /*0020*/  LDC.64 R4, c[0x0][0x588] ;  /* 0x00016200ff047b82 */ /* 0x000ee20000000a00 */
[----:B------:R-:W-:Y:S01]  /*0030*/  ELECT P0, URZ, PT ;  /* 0x00000000003f782f */ /* 0x000fe20003800000 */
[----:B------:R-:W-:Y:S01]  /*0040*/  BSSY B0, `(.L_x_0) ;  /* 0x0000016000007945 */ /* 0x000fe20003800000 */
[----:B--2---:R-:W-:-:S02]  /*0050*/  SHF.R.U32.HI R8, RZ, 0x5, R18 ;  /* 0x00000005ff087819 */ /* 0x004fc40000011612 */
[----:B------:R-:W-:-:S03]  /*0060*/  SHF.R.U32.HI R2, RZ, 0x7, R18 ;  /* 0x00000007ff027819 */ /* 0x000fc60000011612 */
[----:B------:R-:W2:Y:S04]  /*0070*/  SHFL.IDX PT, R0, R8, RZ, 0x1f ;  /* 0x00001fff08007589 */ /* 0x000ea800000e0000 */
[----:B------:R4:W1:Y:S01]  /*0080*/  SHFL.IDX PT, R7, R2, RZ, 0x1f ;  /* 0x00001fff02077589 */ /* 0x00086200000e0000 */
[----:B--2---:R-:W-:Y:S02]  /*0090*/  ISETP.NE.OR P0, PT, R0, RZ, !P0 ;  /* 0x000000ff0000720c */ /* 0x004fe40004705670 */
[----:B------:R-:W-:-:S11]  /*00a0*/  SHF.R.S32.HI R3, RZ, 0x1f, R0 ;  /* 0x0000001fff037819 */ /* 0x000fd60000011400 */
[----:B-1-34-:R-:W-:Y:S05]  /*00b0*/  @P0 BRA `(.L_x_1) ;  /* 0x0000000000380947 */ /* 0x01afea0003800000 */
[----:B------:R-:W-:Y:S02]  /*00c0*/  ULDC.64 UR4, c[0x0][0x198] ;  /* 0x0000660000047ab9 */ /* 0x000fe40000000a00 */
[----:B------:R-:W-:Y:S02]  /*00d0*/  UIADD3 UR6, UP0, UR4, 0xf0, URZ ;  /* 0x000000f004067890 */ /* 0x000fe4000ff1e03f */
[----:B------:R-:W-:Y:S02]  /*00e0*/  UIADD3 UR8, UP1, UR4, 0x1f0, URZ ;  /* 0x000001f004087890 */ /* 0x000fe4000ff3e03f */
[----:B------:R-:W-:Y:S02]  /*00f0*/  UIADD3 UR10, UP2, UR4, 0x3f0, URZ ;  /* 0x000003f0040a7890 */ /* 0x000fe4000ff5e03f */
[----:B------:R-:W-:Y:S02]  /*0100*/  UIADD3 UR4, UP3, UR4, 0x4f0, URZ ;  /* 0x000004f004047890 */ /* 0x000fe4000ff7e03f */
[----:B------:R-:W-:-:S02]  /*0110*/  UIADD3.X UR7, URZ, UR5, URZ, UP0, !UPT ;  /* 0x000000053f077290 */ /* 0x000fc400087fe43f */
[----:B------:R-:W-:Y:S02]  /*0120*/  UIADD3.X UR9, URZ, UR5, URZ, UP1, !UPT ;  /* 0x000000053f097290 */ /* 0x000fe40008ffe43f */
[----:B------:R-:W-:Y:S02]  /*0130*/  UIADD3.X UR11, URZ, UR5, URZ, UP2, !UPT ;  /* 0x000000053f0b7290 */ /* 0x000fe400097fe43f */
[----:B------:R-:W-:-:S03]  /*0140*/  UIADD3.X UR5, URZ, UR5, URZ, UP3, !UPT ;  /* 0x000000053f057290 */ /* 0x000fc60009ffe43f */
[----:B------:R1:W-:Y:S02]  /*0150*/  UTMACCTL.PF [UR6] ;  /* 0x00000000060079b9 */ /* 0x0003e40008040000 */
[----:B------:R1:W-:Y:S02]  /*0160*/  UTMACCTL.PF [UR8] ;  /* 0x00000000080079b9 */ /* 0x0003e40008040000 */
[----:B------:R1:W-:Y:S02]  /*0170*/  UTMACCTL.PF [UR10] ;  /* 0x000000000a0079b9 */ /* 0x0003e40008040000 */
[----:B------:R1:W-:Y:S02]  /*0180*/  UTMACCTL.PF [UR4] ;  /* 0x00000000040079b9 */ /* 0x0003e40008040000 */
[----:B-1----:R-:W-:Y:S01]  /*0190*/  NOP ;  /* 0x0000000000007918 */ /* 0x002fe20000000000 */
.L_x_1:
[----:B------:R-:W-:Y:S05]  /*01a0*/  BSYNC B0 ;  /* 0x0000000000007941 */ /* 0x000fea0003800000 */
.L_x_0:
[----:B------:R-:W-:Y:S01]  /*01b0*/  ULDC.64 UR4, c[0x0][0x590] ;  /* 0x0001640000047ab9 */ /* 0x000fe20000000a00 */
[----:B------:R-:W-:Y:S01]  /*01c0*/  LEA.HI R3, R3, R0, RZ, 0x2 ;  /* 0x0000000003037211 */ /* 0x000fe200078f10ff */
[----:B------:R-:W-:Y:S01]  /*01d0*/  ULDC.64 UR40, c[0x0][0x208] ;  /* 0x0000820000287ab9 */ /* 0x000fe20000000a00 */
[----:B------:R-:W-:Y:S01]  /*01e0*/  ISETP.NE.U32.AND P2, PT, RZ, UR4, PT ;  /* 0x00000004ff007c0c */ /* 0x000fe2000bf45070 */
[----:B------:R-:W-:Y:S01]  /*01f0*/  IMAD.MOV.U32 R2, RZ, RZ, R4 ;  /* 0x000000ffff027224 */ /* 0x000fe200078e0004 */
[----:B------:R-:W-:Y:S02]  /*0200*/  LOP3.LUT R3, R3, 0xfffffffc, RZ, 0xc0, !PT ;  /* 0xfffffffc03037812 */ /* 0x000fe400078ec0ff */
[----:B------:R-:W-:Y:S02]  /*0210*/  ISETP.NE.AND.EX P3, PT, RZ, UR5, PT, P2 ;  /* 0x00000005ff007c0c */ /* 0x000fe4000bf65320 */
[----:B------:R-:W-:Y:S01]  /*0220*/  PRMT R6, RZ, 0x7610, R6 ;  /* 0x00007610ff067816 */ /* 0x000fe20000000006 */
[----:B------:R-:W-:-:S02]  /*0230*/  IMAD.IADD R0, R0, 0x1, -R3 ;  /* 0x0000000100007824 */ /* 0x000fc400078e0a03 */
[----:B------:R-:W-:-:S08]  /*0240*/  IMAD.MOV.U32 R3, RZ, RZ, R5 ;  /* 0x000000ffff037224 */ /* 0x000fd000078e0005 */
[----:B------:R-:W-:Y:S05]  /*0250*/  @P3 BRA `(.L_x_2) ;  /* 0x0000000000303947 */ /* 0x000fea0003800000 */
[----:B------:R-:W-:Y:S02]  /*0260*/  ULDC.64 UR6, c[0x0][0x588] ;  /* 0x0001620000067ab9 */ /* 0x000fe40000000a00 */
[----:B------:R-:W-:-:S04]  /*0270*/  ISETP.NE.U32.AND P0, PT, RZ, UR6, PT ;  /* 0x00000006ff007c0c */ /* 0x000fc8000bf05070 */
[----:B------:R-:W-:-:S13]  /*0280*/  ISETP.NE.AND.EX P0, PT, RZ, UR7, PT, P0 ;  /* 0x00000007ff007c0c */ /* 0x000fda000bf05300 */
[----:B------:R-:W-:Y:S05]  /*0290*/  @!P0 BRA `(.L_x_3) ;  /* 0x0000000000108947 */ /* 0x000fea0003800000 */
[----:B------:R-:W2:Y:S02]  /*02a0*/  LDG.E R6, desc[UR40][R2.64] ;  /* 0x0000002802067981 */ /* 0x000ea4000c1e1900 */
[----:B--2---:R-:W-:Y:S01]  /*02b0*/  FSETP.NEU.AND P1, PT, R6, RZ, PT ;  /* 0x000000ff0600720b */ /* 0x004fe20003f2d000 */
[----:B------:R-:W-:Y:S01]  /*02c0*/  IMAD.MOV.U32 R6, RZ, RZ, 0x1 ;  /* 0x00000001ff067424 */ /* 0x000fe200078e00ff */
[----:B------:R-:W-:Y:S11]  /*02d0*/  BRA `(.L_x_2) ;  /* 0x0000000000107947 */ /* 0x000ff60003800000 */
.L_x_3:
[----:B------:R-:W-:Y:S01]  /*02e0*/  ULDC UR6, c[0x0][0x580] ;  /* 0x0001600000067ab9 */ /* 0x000fe20000000800 */
[----:B------:R-:W-:Y:S01]  /*02f0*/  IMAD.MOV.U32 R6, RZ, RZ, 0x1 ;  /* 0x00000001ff067424 */ /* 0x000fe200078e00ff */
[----:B------:R-:W-:Y:S02]  /*0300*/  FSETP.NEU.AND P1, PT, RZ, UR6, PT ;  /* 0x00000006ff007c0b */ /* 0x000fe4000bf2d000 */
[----:B------:R-:W-:-:S11]  /*0310*/  CS2R R2, SRZ ;  /* 0x0000000000027805 */ /* 0x000fd6000001ff00 */
.L_x_2:
[----:B------:R-:W-:Y:S02]  /*0320*/  ISETP.NE.U32.AND P4, PT, R2, RZ, PT ;  /* 0x000000ff0200720c */ /* 0x000fe40003f85070 */
[----:B------:R-:W-:Y:S02]  /*0330*/  ISETP.NE.AND.EX P5, PT, RZ, UR5, PT, P2 ;  /* 0x00000005ff007c0c */ /* 0x000fe4000bfa5320 */
[----:B------:R-:W-:Y:S02]  /*0340*/  ISETP.NE.AND.EX P2, PT, R3, RZ, PT, P4 ;  /* 0x000000ff0300720c */ /* 0x000fe40003f45340 */
[----:B------:R-:W-:-:S11]  /*0350*/  PLOP3.LUT P0, PT, PT, PT, PT, 0x8, 0x0 ;  /* 0x000000000000781c */ /* 0x000fd60003f0e170 */
[----:B------:R-:W-:Y:S05]  /*0360*/  @P2 BRA P5, `(.L_x_4) ;  /* 0x0000000000342947 */ /* 0x000fea0002800000 */
[----:B------:R-:W-:-:S04]  /*0370*/  ISETP.NE.U32.AND P0, PT, RZ, UR4, PT ;  /* 0x00000004ff007c0c */ /* 0x000fc8000bf05070 */
[----:B------:R-:W-:-:S13]  /*0380*/  ISETP.NE.AND.EX P0, PT, RZ, UR5, PT, P0 ;  /* 0x00000005ff007c0c */ /* 0x000fda000bf05300 */
[----:B------:R-:W-:Y:S05]  /*0390*/  @!P0 BRA `(.L_x_5) ;  /* 0x0000000000248947 */ /* 0x000fea0003800000 */
[----:B------:R-:W-:Y:S02]  /*03a0*/  PRMT R6, R6, 0x9910, RZ ;  /* 0x0000991006067816 */ /* 0x000fe400000000ff */
[----:B------:R-:W-:Y:S02]  /*03b0*/  ISETP.NE.U32.AND P0, PT, R2, RZ, PT ;  /* 0x000000ff0200720c */ /* 0x000fe40003f05070 */
[----:B------:R-:W-:Y:S02]  /*03c0*/  ISETP.NE.AND P2, PT, R6, RZ, PT ;  /* 0x000000ff0600720c */ /* 0x000fe40003f45270 */
[----:B------:R-:W-:Y:S02]  /*03d0*/  ISETP.NE.AND.EX P0, PT, R3, RZ, PT, P0 ;  /* 0x000000ff0300720c */ /* 0x000fe40003f05300 */
[----:B------:R-:W-:-:S09]  /*03e0*/  SEL R2, RZ, 0xffffffff, P1 ;  /* 0xffffffffff027807 */ /* 0x000fd20000800000 */
[----:B------:R-:W-:-:S04]  /*03f0*/  @!P2 SEL R2, RZ, 0xffffffff, P0 ;  /* 0xffffffffff02a807 */ /* 0x000fc80000000000 */
[----:B------:R-:W-:-:S04]  /*0400*/  LOP3.LUT R2, R2, 0x1, RZ, 0xc0, !PT ;  /* 0x0000000102027812 */ /* 0x000fc800078ec0ff */
[----:B------:R-:W-:Y:S01]  /*0410*/  ISETP.EQ.U32.AND P0, PT, R2, 0x1, PT ;  /* 0x000000010200780c */ /* 0x000fe20003f02070 */
[----:B------:R-:W-:-:S12]  /*0420*/  BRA `(.L_x_4) ;  /* 0x0000000000047947 */ /* 0x000fd80003800000 */
.L_x_5:
[----:B------:R-:W-:-:S13]  /*0430*/  PLOP3.LUT P0, PT, P1, PT, PT, 0x8, 0x0 ;  /* 0x000000000000781c */ /* 0x000fda0000f0e170 */
.L_x_4:
[----:B------:R-:W1:Y:S02]  /*0440*/  SHFL.IDX PT, R2, R8, RZ, 0x1f ;  /* 0x00001fff08027589 */ /* 0x000e6400000e0000 */
[----:B-1----:R-:W-:-:S13]  /*0450*/  ISETP.NE.AND P1, PT, R2, RZ, PT ;  /* 0x000000ff0200720c */ /* 0x002fda0003f25270 */
[----:B------:R-:W-:Y:S05]  /*0460*/  @P1 BRA `(.L_x_6) ;  /* 0x0000000000681947 */ /* 0x000fea0003800000 */
[----:B------:R-:W1:Y:S01]  /*0470*/  S2UR UR8, SR_CgaCtaId ;  /* 0x00000000000879c3 */ /* 0x000e620000008800 */
[----:B------:R-:W-:Y:S01]  /*0480*/  UMOV UR4, 0x400 ;  /* 0x0000040000047882 */ /* 0x000fe20000000000 */
[----:B------:R-:W-:Y:S01]  /*0490*/  UMOV UR5, 0x1 ;  /* 0x0000000100057882 */ /* 0x000fe20000000000 */
[----:B------:R-:W-:Y:S01]  /*04a0*/  UMOV UR6, 0x4 ;  /* 0x0000000400067882 */ /* 0x000fe20000000000 */
[----:B------:R-:W-:Y:S01]  /*04b0*/  ELECT P1, URZ, PT ;  /* 0x00000000003f782f */ /* 0x000fe20003820000 */
[----:B------:R-:W-:-:S04]  /*04c0*/  UIADD3 UR6, -UR6, 0x100000, URZ ;  /* 0x0010000006067890 */ /* 0x000fc8000fffe13f */
[----:B------:R-:W-:Y:S02]  /*04d0*/  USHF.L.U32 UR7, UR6, 0xb, URZ ;  /* 0x0000000b06077899 */ /* 0x000fe4000800063f */
[----:B------:R-:W-:Y:S02]  /*04e0*/  USHF.L.U32 UR6, UR6, 0x1, URZ ;  /* 0x0000000106067899 */ /* 0x000fe4000800063f */
[----:B-1----:R-:W-:Y:S02]  /*04f0*/  ULEA UR8, UR8, UR4, 0x18 ;  /* 0x0000000408087291 */ /* 0x002fe4000f8ec03f */
[----:B------:R-:W-:-:S04]  /*0500*/  UIADD3 UR4, -UR5, 0x100000, URZ ;  /* 0x0010000005047890 */ /* 0x000fc8000fffe13f */
[----:B------:R-:W-:Y:S02]  /*0510*/  USHF.L.U32 UR5, UR4, 0xb, URZ ;  /* 0x0000000b04057899 */ /* 0x000fe4000800063f */
[----:B------:R-:W-:Y:S01]  /*0520*/  USHF.L.U32 UR4, UR4, 0x1, URZ ;  /* 0x0000000104047899 */ /* 0x000fe2000800063f */
[----:B------:R-:W1:Y:S11]  /*0530*/  FENCE.VIEW.ASYNC.S ;  /* 0x00000000000073c6 */ /* 0x000e760000000000 */
[----:B-1----:R1:W2:Y:S01]  /*0540*/  SYNCS.EXCH.64 URZ, [UR8], UR4 ;  /* 0x00000004083f75b2 */ /* 0x0022a20008000100 */
[----:B------:R1:W3:Y:S01]  /*0550*/  SYNCS.EXCH.64 URZ, [UR8+0x30], UR6 ;  /* 0x00003006083f75b2 */ /* 0x0002e20008000100 */
[----:B------:R1:W4:Y:S01]  /*0560*/  SYNCS.EXCH.64 URZ, [UR8+0x8], UR4 ;  /* 0x00000804083f75b2 */ /* 0x0003220008000100 */
[----:B------:R1:W1:Y:S01]  /*0570*/  SYNCS.EXCH.64 URZ, [UR8+0x38], UR6 ;  /* 0x00003806083f75b2 */ /* 0x0002620008000100 */
        /* <DEDUP_REMOVED lines=8> */
[----:B------:R-:W-:Y:S01]  /*0600*/  NOP ;  /* 0x0000000000007918 */ /* 0x000fe20000000000 */
.L_x_6:
[----:B------:R-:W5:Y:S01]  /*0610*/  SHFL.IDX PT, R3, R8, RZ, 0x1f ;  /* 0x00001fff08037589 */ /* 0x000f6200000e0000 */
[----:B------:R-:W1:Y:S01]  /*0620*/  S2UR UR9, SR_CTAID.X ;  /* 0x00000000000979c3 */ /* 0x000e620000002500 */
[----:B------:R-:W-:Y:S01]  /*0630*/  NOP ;  /* 0x0000000000007918 */ /* 0x000fe20000000000 */
[----:B-----5:R-:W-:Y:S02]  /*0640*/  ISETP.NE.AND P1, PT, R3, RZ, PT ;  /* 0x000000ff0300720c */ /* 0x020fe40003f25270 */
[----:B------:R-:W-:-:S04]  /*0650*/  SHF.R.S32.HI R3, RZ, 0x1f, R18 ;  /* 0x0000001fff037819 */ /* 0x000fc80000011412 */
[----:B------:R-:W-:-:S07]  /*0660*/  LEA.HI R3, R3, R18, RZ, 0x7 ;  /* 0x0000001203037211 */ /* 0x000fce00078f38ff */
[----:B-1----:R-:W-:Y:S05]  /*0670*/  @P1 BRA `(.L_x_7) ;  /* 0x0000000000581947 */ /* 0x002fea0003800000 */
[----:B------:R-:W1:Y:S01]  /*0680*/  S2UR UR5, SR_CgaCtaId ;  /* 0x00000000000579c3 */ /* 0x000e620000008800 */
[----:B------:R-:W-:Y:S01]  /*0690*/  UMOV UR4, 0x400 ;  /* 0x0000040000047882 */ /* 0x000fe20000000000 */
[----:B------:R-:W-:Y:S01]  /*06a0*/  UMOV UR6, 0x20 ;  /* 0x0000002000067882 */ /* 0x000fe20000000000 */
[----:B------:R-:W-:Y:S01]  /*06b0*/  UMOV UR7, 0x100 ;  /* 0x0000010000077882 */ /* 0x000fe20000000000 */
[----:B------:R-:W-:Y:S01]  /*06c0*/  ELECT P1, URZ, PT ;  /* 0x00000000003f782f */ /* 0x000fe20003820000 */
[----:B-1----:R-:W-:Y:S02]  /*06d0*/  ULEA UR8, UR5, UR4, 0x18 ;  /* 0x0000000405087291 */ /* 0x002fe4000f8ec03f */
[----:B------:R-:W-:-:S04]  /*06e0*/  UIADD3 UR4, -UR6, 0x100000, URZ ;  /* 0x0010000006047890 */ /* 0x000fc8000fffe13f */
[----:B------:R-:W-:Y:S02]  /*06f0*/  USHF.L.U32 UR5, UR4, 0xb, URZ ;  /* 0x0000000b04057899 */ /* 0x000fe4000800063f */
[----:B------:R-:W-:Y:S02]  /*0700*/  USHF.L.U32 UR4, UR4, 0x1, URZ ;  /* 0x0000000104047899 */ /* 0x000fe4000800063f */
[----:B------:R-:W-:-:S04]  /*0710*/  UIADD3 UR6, -UR7, 0x100000, URZ ;  /* 0x0010000007067890 */ /* 0x000fc8000fffe13f */
[----:B------:R-:W-:Y:S02]  /*0720*/  USHF.L.U32 UR7, UR6, 0xb, URZ ;  /* 0x0000000b06077899 */ /* 0x000fe4000800063f */
[----:B------:R-:W-:Y:S01]  /*0730*/  USHF.L.U32 UR6, UR6, 0x1, URZ ;  /* 0x0000000106067899 */ /* 0x000fe2000800063f */
[----:B------:R-:W1:Y:S03]  /*0740*/  FENCE.VIEW.ASYNC.S ;  /* 0x00000000000073c6 */ /* 0x000e660000000000 */
[----:B-1----:R1:W1:Y:S08]  /*0750*/  SYNCS.EXCH.64 URZ, [UR8+0x60], UR4 ;  /* 0x00006004083f75b2 */ /* 0x0022700008000100 */
        /* <DEDUP_REMOVED lines=8> */
.L_x_7:
[----:B------:R-:W-:Y:S01]  /*07e0*/  LOP3.LUT R3, R3, 0xffffff80, RZ, 0xc0, !PT ;  /* 0xffffff8003037812 */ /* 0x000fe200078ec0ff */
[----:B------:R-:W5:Y:S01]  /*07f0*/  S2R R6, SR_CTAID.Y ;  /* 0x0000000000067919 */ /* 0x000f620000002600 */
[----:B------:R-:W-:Y:S01]  /*0800*/  SHF.R.S32.HI R11, RZ, 0x1f, R2 ;  /* 0x0000001fff0b7819 */ /* 0x000fe20000011402 */
[----:B-1----:R-:W-:Y:S01]  /*0810*/  ULDC UR4, c[0x0][0x150] ;  /* 0x0000540000047ab9 */ /* 0x002fe20000000800 */
[----:B------:R-:W-:Y:S01]  /*0820*/  I2FP.F32.U32 R13, UR9 ;  /* 0x00000009000d7c45 */ /* 0x000fe20008201000 */
[----:B------:R-:W-:Y:S01]  /*0830*/  IMAD.IADD R10, R18, 0x1, -R3 ;  /* 0x00000001120a7824 */ /* 0x000fe200078e0a03 */
[----:B------:R1:W2:Y:S01]  /*0840*/  SHFL.IDX PT, R12, R8, RZ, 0x1f ;  /* 0x00001fff080c7589 */ /* 0x0002a200000e0000 */
[----:B------:R-:W-:Y:S01]  /*0850*/  LEA.HI R11, R11, R2, RZ, 0x2 ;  /* 0x000000020b0b7211 */ /* 0x000fe200078f10ff */
[----:B------:R-:W3:Y:S01]  /*0860*/  LDC R14, c[0x0][0x144] ;  /* 0x00005100ff0e7b82 */ /* 0x000ee20000000800 */
[----:B------:R-:W-:Y:S01]  /*0870*/  FMUL R13, R13, UR4 ;  /* 0x000000040d0d7c20 */ /* 0x000fe20008400000 */
[----:B------:R-:W-:-:S02]  /*0880*/  SHF.R.S32.HI R3, RZ, 0x1f, R10 ;  /* 0x0000001fff037819 */ /* 0x000fc4000001140a */
[----:B------:R-:W-:Y:S02]  /*0890*/  ELECT P1, URZ, PT ;  /* 0x00000000003f782f */ /* 0x000fe40003820000 */
[----:B------:R-:W-:Y:S01]  /*08a0*/  LOP3.LUT R11, R11, 0x3ffffffc, RZ, 0xc0, !PT ;  /* 0x3ffffffc0b0b7812 */ /* 0x000fe200078ec0ff */
[----:B------:R-:W-:Y:S01]  /*08b0*/  ULDC UR4, c[0x0][0x154] ;  /* 0x0000550000047ab9 */ /* 0x000fe20000000800 */
[----:B------:R-:W-:Y:S01]  /*08c0*/  LEA.HI R3, R3, R10, RZ, 0x3 ;  /* 0x0000000a03037211 */ /* 0x000fe200078f18ff */
[----:B------:R-:W4:Y:S01]  /*08d0*/  F2I.U32.TRUNC.NTZ R13, R13 ;  /* 0x0000000d000d7305 */ /* 0x000f22000020f000 */
[----:B------:R-:W-:Y:S01]  /*08e0*/  ISETP.NE.AND P4, PT, R0, RZ, PT ;  /* 0x000000ff0000720c */ /* 0x000fe20003f85270 */
[----:B------:R-:W-:Y:S01]  /*08f0*/  IMAD.IADD R11, R2, 0x1, -R11 ;  /* 0x00000001020b7824 */ /* 0x000fe200078e0a0b */
[--C-:B------:R-:W-:Y:S01]  /*0900*/  SHF.R.S32.HI R9, RZ, 0x3, R3.reuse ;  /* 0x00000003ff097819 */ /* 0x100fe20000011403 */
[----:B------:R-:W-:Y:S01]  /*0910*/  IMAD.MOV.U32 R88, RZ, RZ, 0x1 ;  /* 0x00000001ff587424 */ /* 0x000fe200078e00ff */
[----:B-1----:R-:W-:Y:S01]  /*0920*/  SHF.R.S32.HI R8, RZ, 0x1f, R3 ;  /* 0x0000001fff087819 */ /* 0x002fe20000011403 */
[----:B------:R-:W-:Y:S01]  /*0930*/  NOP ;  /* 0x0000000000007918 */ /* 0x000fe20000000000 */
[----:B------:R-:W-:-:S02]  /*0940*/  ISETP.EQ.OR P2, PT, R0, 0x3, !P4 ;  /* 0x000000030000780c */ /* 0x000fc40006742670 */
[----:B------:R-:W-:Y:S02]  /*0950*/  LEA.HI R8, R8, R9, RZ, 0x2 ;  /* 0x0000000908087211 */ /* 0x000fe400078f10ff */
[----:B------:R-:W-:Y:S02]  /*0960*/  ISETP.EQ.AND P2, PT, R7, RZ, P2 ;  /* 0x000000ff0700720c */ /* 0x000fe40001742270 */
[----:B------:R-:W-:Y:S02]  /*0970*/  LOP3.LUT R8, R8, 0xfffffffc, RZ, 0xc0, !PT ;  /* 0xfffffffc08087812 */ /* 0x000fe400078ec0ff */
[----:B--2---:R-:W-:Y:S01]  /*0980*/  ISETP.NE.OR P1, PT, R12, RZ, !P1 ;  /* 0x000000ff0c00720c */ /* 0x004fe20004f25670 */
[----:B----4-:R-:W-:Y:S01]  /*0990*/  IMAD.MOV R15, RZ, RZ, -R13 ;  /* 0x000000ffff0f7224 */ /* 0x010fe200078e0a0d */
[----:B------:R-:W-:Y:S01]  /*09a0*/  SEL R22, RZ, 0x1, !P2 ;  /* 0x00000001ff167807 */ /* 0x000fe20005000000 */
[----:B------:R-:W-:Y:S01]  /*09b0*/  IMAD.IADD R8, R9, 0x1, -R8 ;  /* 0x0000000109087824 */ /* 0x000fe200078e0a08 */
[----:B-----5:R-:W-:Y:S01]  /*09c0*/  I2FP.F32.U32 R3, R6 ;  /* 0x0000000600037245 */ /* 0x020fe20000201000 */
[----:B------:R-:W1:Y:S02]  /*09d0*/  LDC R9, c[0x0][0x148] ;  /* 0x00005200ff097b82 */ /* 0x000e640000000800 */
[----:B------:R-:W-:-:S02]  /*09e0*/  IMAD R8, R11, 0x4, R8 ;  /* 0x000000040b087824 */ /* 0x000fc400078e0208 */
[----:B------:R-:W-:Y:S01]  /*09f0*/  FMUL R12, R3, UR4 ;  /* 0x00000004030c7c20 */ /* 0x000fe20008400000 */
[----:B---3--:R-:W-:Y:S01]  /*0a00*/  IMAD R3, R14, R15, UR9 ;  /* 0x000000090e037e24 */ /* 0x008fe2000f8e020f */
[----:B------:R-:W-:Y:S01]  /*0a10*/  UMOV UR4, 0x20 ;  /* 0x0000002000047882 */ /* 0x000fe20000000000 */
[----:B------:R-:W-:Y:S01]  /*0a20*/  LEA.HI R2, R8, R8, RZ, 0x1 ;  /* 0x0000000808027211 */ /* 0x000fe200078f08ff */
[----:B------:R-:W-:Y:S01]  /*0a30*/  VOTEU.ALL UP0, P1 ;  /* 0x00000000003f7886 */ /* 0x000fe20000800000 */
[----:B------:R-:W2:Y:S01]  /*0a40*/  LDC R13, c[0x0][0x140] ;  /* 0x00005000ff0d7b82 */ /* 0x000ea20000000800 */
[----:B------:R-:W3:Y:S01]  /*0a50*/  F2I.U32.TRUNC.NTZ R12, R12 ;  /* 0x0000000c000c7305 */ /* 0x000ee2000020f000 */
[----:B------:R-:W-:Y:S01]  /*0a60*/  LOP3.LUT R11, R2, 0xfffffffe, RZ, 0xc0, !PT ;  /* 0xfffffffe020b7812 */ /* 0x000fe200078ec0ff */
[----:B------:R-:W-:Y:S01]  /*0a70*/  IMAD.SHL.U32 R89, R8, 0x4, RZ ;  /* 0x0000000408597824 */ /* 0x000fe200078e00ff */
[----:B------:R-:W-:Y:S01]  /*0a80*/  @!UP0 UMOV UR6, 0x400 ;  /* 0x0000040000068882 */ /* 0x000fe20000000000 */
[----:B------:R-:W-:-:S04]  /*0a90*/  @!UP0 UIADD3 UR4, -UR4, 0x100000, URZ ;  /* 0x0010000004048890 */ /* 0x000fc8000fffe13f */
[----:B------:R-:W-:Y:S02]  /*0aa0*/  @!UP0 USHF.L.U32 UR5, UR4, 0xb, URZ ;  /* 0x0000000b04058899 */ /* 0x000fe4000800063f */
[----:B------:R-:W-:Y:S01]  /*0ab0*/  @!UP0 USHF.L.U32 UR4, UR4, 0x1, URZ ;  /* 0x0000000104048899 */ /* 0x000fe2000800063f */
[C---:B------:R-:W-:Y:S01]  /*0ac0*/  IMAD.IADD R2, R8.reuse, 0x1, -R11 ;  /* 0x0000000108027824 */ /* 0x040fe200078e0a0b */
[----:B------:R-:W4:Y:S01]  /*0ad0*/  @!UP0 S2UR UR7, SR_CgaCtaId ;  /* 0x00000000000789c3 */ /* 0x000f220000008800 */
[----:B------:R-:W-:Y:S01]  /*0ae0*/  LOP3.LUT R89, R8, 0xc, R89, 0x78, !PT ;  /* 0x0000000c08597812 */ /* 0x000fe200078e7859 */
[----:B------:R-:W-:Y:S01]  /*0af0*/  VOTEU.ALL UP1, P1 ;  /* 0x00000000003f7886 */ /* 0x000fe20000820000 */
[----:B------:R-:W-:Y:S02]  /*0b00*/  IADD3 R8, R7, -0x1, RZ ;  /* 0xffffffff07087810 */ /* 0x000fe40007ffe0ff */
[----:B------:R-:W-:Y:S01]  /*0b10*/  ISETP.NE.AND P5, PT, R2, R3, PT ;  /* 0x000000030200720c */ /* 0x000fe20003fa5270 */
[----:B---3--:R-:W-:-:S04]  /*0b20*/  IMAD.MOV R23, RZ, RZ, -R12 ;  /* 0x000000ffff177224 */ /* 0x008fc800078e0a0c */
[----:B-1----:R-:W-:Y:S01]  /*0b30*/  IMAD R11, R9, R23, R6 ;  /* 0x00000017090b7224 */ /* 0x002fe200078e0206 */
[----:B--2---:R-:W-:-:S07]  /*0b40*/  ISETP.EQ.U32.AND P2, PT, R13, 0x1, PT ;  /* 0x000000010d00780c */ /* 0x004fce0003f42070 */
[----:B------:R-:W-:-:S04]  /*0b50*/  @P5 LEA.HI R2, R89, R89, RZ, 0x1 ;  /* 0x0000005959025211 */ /* 0x000fc800078f08ff */
[----:B------:R-:W-:Y:S01]  /*0b60*/  @P5 SHF.R.S32.HI R2, RZ, 0x1, R2 ;  /* 0x00000001ff025819 */ /* 0x000fe20000011402 */
[----:B----4-:R-:W-:-:S03]  /*0b70*/  @!UP0 ULEA UR6, UR7, UR6, 0x18 ;  /* 0x0000000607068291 */ /* 0x010fc6000f8ec03f */
[----:B------:R-:W-:Y:S01]  /*0b80*/  @P5 ISETP.NE.AND P6, PT, R2, R11, PT ;  /* 0x0000000b0200520c */ /* 0x000fe20003fc5270 */
[----:B------:R-:W-:Y:S01]  /*0b90*/  VOTEU.ALL UP0, P1 ;  /* 0x00000000003f7886 */ /* 0x000fe20000800000 */
[----:B------:R-:W-:Y:S02]  /*0ba0*/  LOP3.LUT P1, RZ, R10, 0x7, RZ, 0xc0, !PT ;  /* 0x000000070aff7812 */ /* 0x000fe4000782c0ff */
[----:B------:R-:W-:Y:S02]  /*0bb0*/  @P5 SEL R88, RZ, 0x1, P6 ;  /* 0x00000001ff585807 */ /* 0x000fe40003000000 */
[----:B------:R-:W-:Y:S02]  /*0bc0*/  ISETP.NE.AND P5, PT, R7, RZ, PT ;  /* 0x000000ff0700720c */ /* 0x000fe40003fa5270 */
[----:B------:R-:W-:Y:S02]  /*0bd0*/  ISETP.LT.U32.AND P1, PT, R89, 0x2, !P1 ;  /* 0x000000025900780c */ /* 0x000fe40004f21070 */
[----:B------:R-:W-:Y:S01]  /*0be0*/  ISETP.EQ.AND P6, PT, R0, 0x2, !P5 ;  /* 0x000000020000780c */ /* 0x000fe20006fc2270 */
[----:B------:R-:W1:Y:S02]  /*0bf0*/  FENCE.VIEW.ASYNC.S ;  /* 0x00000000000073c6 */ /* 0x000e640000000000 */
[----:B-1----:R1:W2:Y:S01]  /*0c00*/  @!UP0 SYNCS.EXCH.64 URZ, [UR6+0xa0], UR4 ;  /* 0x0000a004063f85b2 */ /* 0x0022a20008000100 */
[----:B------:R-:W-:-:S02]  /*0c10*/  SEL R11, RZ, 0x1, !P1 ;  /* 0x00000001ff0b7807 */ /* 0x000fc40004800000 */
[----:B------:R-:W-:Y:S02]  /*0c20*/  ISETP.GE.U32.AND P1, PT, R8, 0x2, PT ;  /* 0x000000020800780c */ /* 0x000fe40003f26070 */
[----:B------:R-:W-:Y:S02]  /*0c30*/  SEL R19, RZ, 0x1, !P6 ;  /* 0x00000001ff137807 */ /* 0x000fe40007000000 */
[----:B------:R-:W-:Y:S02]  /*0c40*/  LOP3.LUT R88, R88, R11, RZ, 0xc0, !PT ;  /* 0x0000000b58587212 */ /* 0x000fe400078ec0ff */
[----:B------:R-:W-:Y:S02]  /*0c50*/  SEL R19, R19, 0x2, P1 ;  /* 0x0000000213137807 */ /* 0x000fe40000800000 */
[----:B------:R-:W-:Y:S01]  /*0c60*/  SEL R22, R22, 0x2, P1 ;  /* 0x0000000216167807 */ /* 0x000fe20000800000 */
[----:B------:R1:W3:Y:S01]  /*0c70*/  @!UP1 SYNCS.EXCH.64 URZ, [UR6+0xa8], UR4 ;  /* 0x0000a804063f95b2 */ /* 0x0002e20008000100 */
[----:B------:R-:W-:Y:S01]  /*0c80*/  NOP ;  /* 0x0000000000007918 */ /* 0x000fe20000000000 */
[----:B------:R-:W-:Y:S05]  /*0c90*/  @!P2 BRA `(.L_x_8) ;  /* 0x000000000008a947 */ /* 0x000fea0003800000 */
[----:B--23--:R-:W-:Y:S01]  /*0ca0*/  UCGABAR_ARV ;  /* 0x00000000000079c7 */ /* 0x00cfe20008000000 */
[----:B------:R-:W-:Y:S05]  /*0cb0*/  BRA `(.L_x_9) ;  /* 0x0000000000047947 */ /* 0x000fea0003800000 */
.L_x_8:
[----:B--23--:R-:W-:Y:S01]  /*0cc0*/  NOP ;  /* 0x0000000000007918 */ /* 0x00cfe20000000000 */
.L_x_9:
[----:B------:R-:W2:Y:S01]  /*0cd0*/  LDC R2, c[0x0][0x904] ;  /* 0x00024100ff027b82 */ /* 0x000ea20000000800 */
[----:B------:R-:W-:Y:S02]  /*0ce0*/  IMAD.U32 R10, RZ, RZ, UR9 ;  /* 0x00000009ff0a7e24 */ /* 0x000fe4000f8e00ff */
[----:B------:R-:W-:Y:S01]  /*0cf0*/  IMAD.MOV.U32 R11, RZ, RZ, RZ ;  /* 0x000000ffff0b7224 */ /* 0x000fe200078e00ff */
[----:B--2---:R-:W-:-:S04]  /*0d00*/  ISETP.NE.AND P1, PT, R2, 0x1, PT ;  /* 0x000000010200780c */ /* 0x004fc80003f25270 */
[----:B------:R-:W-:-:S09]  /*0d10*/  P2R R7, PR, RZ, 0x2 ;  /* 0x00000002ff077803 */ /* 0x000fd20000000000 */
[----:B------:R-:W2:Y:S01]  /*0d20*/  @P1 LDC R17, c[0x0][0x10] ;  /* 0x00000400ff111b82 */ /* 0x000ea20000000800 */
[----:B------:R-:W-:Y:S02]  /*0d30*/  @P1 IMAD.MOV.U32 R7, RZ, RZ, RZ ;  /* 0x000000ffff071224 */ /* 0x000fe400078e00ff */
[----:B------:R-:W-:-:S05]  /*0d40*/  @P1 IMAD.MOV.U32 R15, RZ, RZ, RZ ;  /* 0x000000ffff0f1224 */ /* 0x000fca00078e00ff */
[----:B------:R-:W3:Y:S01]  /*0d50*/  @!P1 LDC R13, c[0x0][0xc] ;  /* 0x00000300ff0d9b82 */ /* 0x000ee20000000800 */
[----:B-1----:R-:W-:Y:S01]  /*0d60*/  ULDC UR4, c[0x0][0xc] ;  /* 0x0000030000047ab9 */ /* 0x002fe20000000800 */
[----:B------:R-:W-:Y:S01]  /*0d70*/  ULDC UR5, c[0x0][0x10] ;  /* 0x0000040000057ab9 */ /* 0x000fe20000000800 */
[----:B------:R-:W-:Y:S01]  /*0d80*/  ULDC UR6, c[0x0][0x14] ;  /* 0x0000050000067ab9 */ /* 0x000fe20000000800 */
[----:B------:R-:W-:-:S04]  /*0d90*/  UIMAD.WIDE.U32 UR4, UR4, UR5, URZ ;  /* 0x00000005040472a5 */ /* 0x000fc8000f8e003f */
[----:B------:R-:W-:Y:S02]  /*0da0*/  UIMAD.WIDE.U32 UR38, UR4, UR6, URZ ;  /* 0x00000006042672a5 */ /* 0x000fe4000f8e003f */
[----:B------:R-:W-:-:S04]  /*0db0*/  UIMAD UR37, UR5, UR6, URZ ;  /* 0x00000006052572a4 */ /* 0x000fc8000f8e023f */
[----:B------:R-:W-:Y:S01]  /*0dc0*/  UIADD3 UR37, UR39, UR37, URZ ;  /* 0x0000002527257290 */ /* 0x000fe2000fffe03f */
[----:B--2---:R-:W-:-:S04]  /*0dd0*/  @P1 IMAD.WIDE.U32 R16, R17, UR9, R6 ;  /* 0x0000000911101c25 */ /* 0x004fc8000f8e0006 */
[----:B------:R-:W-:Y:S02]  /*0de0*/  @P1 IMAD.IADD R17, R17, 0x1, R15 ;  /* 0x0000000111111824 */ /* 0x000fe400078e020f */
[----:B---3--:R-:W-:-:S04]  /*0df0*/  @!P1 IMAD.WIDE.U32 R10, R6, R13, R10 ;  /* 0x0000000d060a9225 */ /* 0x008fc800078e000a */
[----:B------:R-:W-:Y:S02]  /*0e00*/  @!P1 IMAD.MOV.U32 R16, RZ, RZ, R10 ;  /* 0x000000ffff109224 */ /* 0x000fe400078e000a */
[----:B------:R-:W-:Y:S01]  /*0e10*/  @!P1 IMAD.MOV.U32 R17, RZ, RZ, R11 ;  /* 0x000000ffff119224 */ /* 0x000fe200078e000b */
[----:B------:R-:W-:Y:S06]  /*0e20*/  @!P2 BRA `(.L_x_10) ;  /* 0x00000000000ca947 */ /* 0x000fec0003800000 */
[----:B------:R-:W-:Y:S01]  /*0e30*/  UCGABAR_WAIT ;  /* 0x0000000000007dc7 */ /* 0x000fe20008000000 */
[----:B------:R-:W-:Y:S01]  /*0e40*/  CCTL.IVALL ;  /* 0x00000000ff00798f */ /* 0x000fe20002000000 */
[----:B------:R-:W-:Y:S05]  /*0e50*/  BRA `(.L_x_11) ;  /* 0x0000000000047947 */ /* 0x000fea0003800000 */
.L_x_10:
[----:B------:R-:W-:Y:S06]  /*0e60*/  BAR.SYNC.DEFER_BLOCKING 0x0 ;  /* 0x0000000000007b1d */ /* 0x000fec0000010000 */
.L_x_11:
[----:B------:R-:W1:Y:S01]  /*0e70*/  S2UR UR36, SR_CgaCtaId ;  /* 0x00000000002479c3 */ /* 0x000e620000008800 */
[----:B------:R-:W-:Y:S04]  /*0e80*/  BSSY B6, `(.L_x_12) ;  /* 0x000072c000067945 */ /* 0x000fe80003800000 */
[----:B------:R-:W-:Y:S05]  /*0e90*/  @!P5 BRA `(.L_x_13) ;  /* 0x000000480074d947 */ /* 0x000fea0003800000 */
[----:B------:R-:W-:-:S13]  /*0ea0*/  ISETP.GT.U32.AND P0, PT, R8, 0x1, PT ;  /* 0x000000010800780c */ /* 0x000fda0003f04070 */
[----:B------:R-:W-:Y:S05]  /*0eb0*/  @P0 BRA `(.L_x_14) ;  /* 0x0000007000a00947 */ /* 0x000fea0003800000 */
[----:B------:R-:W-:Y:S01]  /*0ec0*/  ULDC.64 UR4, c[0x0][0x8f8] ;  /* 0x00023e0000047ab9 */ /* 0x000fe20000000a00 */
[----:B------:R-:W-:Y:S01]  /*0ed0*/  UMOV UR47, 0xffffffff ;  /* 0xffffffff002f7882 */ /* 0x000fe20000000000 */
[----:B------:R-:W-:Y:S01]  /*0ee0*/  ISETP.GE.U32.AND P0, PT, R16, UR4, PT ;  /* 0x0000000410007c0c */ /* 0x000fe2000bf06070 */
[----:B------:R-:W-:Y:S01]  /*0ef0*/  IMAD.MOV.U32 R102, RZ, RZ, -0x1 ;  /* 0xffffffffff667424 */ /* 0x000fe200078e00ff */
[----:B------:R-:W-:Y:S01]  /*0f00*/  PRMT R90, RZ, 0x7610, R90 ;  /* 0x00007610ff5a7816 */ /* 0x000fe2000000005a */
[----:B------:R-:W-:Y:S01]  /*0f10*/  IMAD.MOV.U32 R100, RZ, RZ, -0x1 ;  /* 0xffffffffff647424 */ /* 0x000fe200078e00ff */
[----:B------:R-:W-:Y:S02]  /*0f20*/  ISETP.GE.U32.AND.EX P0, PT, R17, UR5, PT, P0 ;  /* 0x0000000511007c0c */ /* 0x000fe4000bf06100 */
[----:B------:R-:W-:-:S11]  /*0f30*/  PRMT R0, RZ, 0x7610, R0 ;  /* 0x00007610ff007816 */ /* 0x000fd60000000000 */
[----:B------:R-:W-:Y:S05]  /*0f40*/  @P0 BRA `(.L_x_15) ;  /* 0x00000004002c0947 */ /* 0x000fea0003800000 */
[----:B------:R-:W2:Y:S01]  /*0f50*/  LDC.64 R20, c[0x0][0x8d0] ;  /* 0x00023400ff147b82 */ /* 0x000ea20000000a00 */
[----:B------:R-:W-:Y:S02]  /*0f60*/  IMAD.MOV.U32 R4, RZ, RZ, R16 ;  /* 0x000000ffff047224 */ /* 0x000fe400078e0010 */
[----:B------:R-:W-:-:S05]  /*0f70*/  IMAD.MOV.U32 R5, RZ, RZ, R17 ;  /* 0x000000ffff057224 */ /* 0x000fca00078e0011 */
[----:B------:R-:W3:Y:S08]  /*0f80*/  LDC R0, c[0x0][0x8d8] ;  /* 0x00023600ff007b82 */ /* 0x000ef00000000800 */
[----:B------:R-:W4:Y:S01]  /*0f90*/  LDC.64 R24, c[0x0][0x8c8] ;  /* 0x00023200ff187b82 */ /* 0x000f220000000a00 */
[----:B--2---:R-:W-:-:S04]  /*0fa0*/  ISETP.NE.U32.AND P0, PT, R20, RZ, PT ;  /* 0x000000ff1400720c */ /* 0x004fc80003f05070 */
[----:B------:R-:W-:-:S13]  /*0fb0*/  ISETP.NE.AND.EX P0, PT, R21, RZ, PT, P0 ;  /* 0x000000ff1500720c */ /* 0x000fda0003f05300 */
[----:B---34-:R-:W-:Y:S05]  /*0fc0*/  @!P0 BRA `(.L_x_16) ;  /* 0x0000000000288947 */ /* 0x018fea0003800000 */
[----:B------:R-:W2:Y:S02]  /*0fd0*/  LDC R13, c[0x0][0x8dc] ;  /* 0x00023700ff0d7b82 */ /* 0x000ea40000000800 */
[----:B--2---:R-:W-:-:S05]  /*0fe0*/  IADD3 R13, P0, R16, R13, RZ ;  /* 0x0000000d100d7210 */ /* 0x004fca0007f1e0ff */
[----:B------:R-:W-:-:S04]  /*0ff0*/  IMAD.X R15, RZ, RZ, R17, P0 ;  /* 0x000000ffff0f7224 */ /* 0x000fc800000e0611 */
[----:B------:R-:W-:-:S04]  /*1000*/  IMAD.WIDE.U32 R4, R15, R20, RZ ;  /* 0x000000140f047225 */ /* 0x000fc800078e00ff */
[----:B------:R-:W-:-:S04]  /*1010*/  IMAD.WIDE.U32 R10, P0, R13, R21, R4 ;  /* 0x000000150d0a7225 */ /* 0x000fc80007800004 */
[----:B------:R-:W-:Y:S01]  /*1020*/  IMAD.WIDE.U32 R4, R13, R20, RZ ;  /* 0x000000140d047225 */ /* 0x000fe200078e00ff */
[----:B------:R-:W-:-:S03]  /*1030*/  MOV R12, R11 ;  /* 0x0000000b000c7202 */ /* 0x000fc60000000f00 */
[----:B------:R-:W-:Y:S01]  /*1040*/  IMAD.X R13, RZ, RZ, RZ, P0 ;  /* 0x000000ffff0d7224 */ /* 0x000fe200000e06ff */
[----:B------:R-:W-:-:S05]  /*1050*/  IADD3 RZ, P0, R5, R10, RZ ;  /* 0x0000000a05ff7210 */ /* 0x000fca0007f1e0ff */
[----:B------:R-:W-:-:S08]  /*1060*/  IMAD.WIDE.U32.X R4, R15, R21, R12, P0 ;  /* 0x000000150f047225 */ /* 0x000fd000000e040c */
.L_x_16:
[----:B------:R-:W2:Y:S01]  /*1070*/  LDC.64 R26, c[0x0][0x8e8] ;  /* 0x00023a00ff1a7b82 */ /* 0x000ea20000000a00 */
[-CC-:B------:R-:W-:Y:S01]  /*1080*/  SHF.R.U64 R29, R4, R0.reuse, R5.reuse ;  /* 0x00000000041d7219 */ /* 0x180fe20000001205 */
[----:B------:R-:W-:Y:S01]  /*1090*/  IMAD R28, R9, R23, R6 ;  /* 0x00000017091c7224 */ /* 0x000fe200078e0206 */
[----:B------:R-:W-:Y:S01]  /*10a0*/  SHF.R.U32.HI R0, RZ, R0, R5 ;  /* 0x00000000ff007219 */ /* 0x000fe20000011605 */
[----:B------:R-:W-:Y:S01]  /*10b0*/  IMAD.MOV.U32 R30, RZ, RZ, 0x1 ;  /* 0x00000001ff1e7424 */ /* 0x000fe200078e00ff */
[----:B------:R-:W-:-:S03]  /*10c0*/  IADD3 R7, P0, RZ, -R29, RZ ;  /* 0x8000001dff077210 */ /* 0x000fc60007f1e0ff */
[----:B------:R-:W3:Y:S02]  /*10d0*/  LDC R8, c[0x0][0x8c0] ;  /* 0x00023000ff087b82 */ /* 0x000ee40000000800 */
[----:B------:R-:W-:-:S04]  /*10e0*/  IMAD.X R5, RZ, RZ, ~R0, P0 ;  /* 0x000000ffff057224 */ /* 0x000fc800000e0e00 */
[-C--:B------:R-:W-:Y:S02]  /*10f0*/  IMAD R0, R5, R24.reuse, RZ ;  /* 0x0000001805007224 */ /* 0x080fe400078e02ff */
[----:B------:R-:W4:Y:S01]  /*1100*/  LDC R11, c[0x0][0x8b0] ;  /* 0x00022c00ff0b7b82 */ /* 0x000f220000000800 */
[----:B------:R-:W-:-:S04]  /*1110*/  IMAD.WIDE.U32 R4, R7, R24, R16 ;  /* 0x0000001807047225 */ /* 0x000fc800078e0010 */
[----:B------:R-:W-:Y:S02]  /*1120*/  IMAD R7, R7, R25, R0 ;  /* 0x0000001907077224 */ /* 0x000fe400078e0200 */
[----:B------:R-:W-:Y:S01]  /*1130*/  IMAD.MOV.U32 R0, RZ, RZ, -0x1 ;  /* 0xffffffffff007424 */ /* 0x000fe200078e00ff */
[----:B------:R-:W5:Y:S01]  /*1140*/  LDC R21, c[0x0][0x900] ;  /* 0x00024000ff157b82 */ /* 0x000f620000000800 */
[----:B------:R-:W-:Y:S01]  /*1150*/  IMAD.IADD R5, R5, 0x1, R7 ;  /* 0x0000000105057824 */ /* 0x000fe200078e0207 */
[----:B--2---:R-:W-:-:S04]  /*1160*/  ISETP.NE.U32.AND P0, PT, R26, RZ, PT ;  /* 0x000000ff1a00720c */ /* 0x004fc80003f05070 */
[----:B------:R-:W-:Y:S02]  /*1170*/  ISETP.NE.AND.EX P0, PT, R27, RZ, PT, P0 ;  /* 0x000000ff1b00720c */ /* 0x000fe40003f05300 */
[----:B------:R-:W2:Y:S01]  /*1180*/  LDC R15, c[0x0][0x8a8] ;  /* 0x00022a00ff0f7b82 */ /* 0x000ea20000000800 */
[-CC-:B---3--:R-:W-:Y:S02]  /*1190*/  SHF.R.U64 R13, R4, R8.reuse, R5.reuse ;  /* 0x00000008040d7219 */ /* 0x188fe40000001205 */
[----:B------:R-:W-:-:S05]  /*11a0*/  SHF.R.U32.HI R4, RZ, R8, R5 ;  /* 0x00000008ff047219 */ /* 0x000fca0000011605 */
[----:B------:R-:W3:Y:S01]  /*11b0*/  LDC R12, c[0x0][0x8f0] ;  /* 0x00023c00ff0c7b82 */ /* 0x000ee20000000800 */
[-CC-:B----4-:R-:W-:Y:S02]  /*11c0*/  SHF.R.U64 R25, R13, R11.reuse, R4.reuse ;  /* 0x0000000b0d197219 */ /* 0x190fe40000001204 */
[----:B------:R-:W-:-:S05]  /*11d0*/  SHF.R.U32.HI R4, RZ, R11, R4 ;  /* 0x0000000bff047219 */ /* 0x000fca0000011604 */
[----:B------:R-:W4:Y:S01]  /*11e0*/  LDC R14, c[0x0][0x8e0] ;  /* 0x00023800ff0e7b82 */ /* 0x000f220000000800 */
[-CC-:B-----5:R-:W-:Y:S02]  /*11f0*/  SHF.R.U64 R24, R25, R21.reuse, R4.reuse ;  /* 0x0000001519187219 */ /* 0x1a0fe40000001204 */
[-C--:B------:R-:W-:Y:S02]  /*1200*/  SHF.L.U32 R0, R0, R21.reuse, RZ ;  /* 0x0000001500007219 */ /* 0x080fe400000006ff */
[----:B------:R-:W-:Y:S01]  /*1210*/  SHF.R.U32.HI R5, RZ, R21, R4 ;  /* 0x00000015ff057219 */ /* 0x000fe20000011604 */
[----:B------:R-:W-:Y:S01]  /*1220*/  IMAD.MOV.U32 R4, RZ, RZ, R24 ;  /* 0x000000ffff047224 */ /* 0x000fe200078e0018 */
[----:B------:R-:W-:Y:S01]  /*1230*/  LOP3.LUT R10, RZ, R0, RZ, 0x33, !PT ;  /* 0x00000000ff0a7212 */ /* 0x000fe200078e33ff */
[----:B------:R-:W1:Y:S01]  /*1240*/  LDC R20, c[0x0][0x8b8] ;  /* 0x00022e00ff147b82 */ /* 0x000e620000000800 */
[----:B------:R-:W-:Y:S05]  /*1250*/  @!P0 BRA `(.L_x_17) ;  /* 0x0000000000288947 */ /* 0x000fea0003800000 */
[----:B------:R-:W5:Y:S02]  /*1260*/  LDC R9, c[0x0][0x8f4] ;  /* 0x00023d00ff097b82 */ /* 0x000f640000000800 */
[----:B-----5:R-:W-:-:S05]  /*1270*/  IADD3 R9, P0, R24, R9, RZ ;  /* 0x0000000918097210 */ /* 0x020fca0007f1e0ff */
[----:B------:R-:W-:-:S04]  /*1280*/  IMAD.X R11, RZ, RZ, R5, P0 ;  /* 0x000000ffff0b7224 */ /* 0x000fc800000e0605 */
[----:B------:R-:W-:-:S04]  /*1290*/  IMAD.WIDE.U32 R4, R11, R26, RZ ;  /* 0x0000001a0b047225 */ /* 0x000fc800078e00ff */
[----:B------:R-:W-:-:S04]  /*12a0*/  IMAD.WIDE.U32 R6, P0, R9, R27, R4 ;  /* 0x0000001b09067225 */ /* 0x000fc80007800004 */
[----:B------:R-:W-:-:S04]  /*12b0*/  IMAD.WIDE.U32 R4, R9, R26, RZ ;  /* 0x0000001a09047225 */ /* 0x000fc800078e00ff */
[----:B------:R-:W-:Y:S01]  /*12c0*/  IMAD.X R9, RZ, RZ, RZ, P0 ;  /* 0x000000ffff097224 */ /* 0x000fe200000e06ff */
[----:B------:R-:W-:Y:S01]  /*12d0*/  IADD3 RZ, P0, R5, R6, RZ ;  /* 0x0000000605ff7210 */ /* 0x000fe20007f1e0ff */
[----:B------:R-:W-:-:S04]  /*12e0*/  IMAD.MOV.U32 R8, RZ, RZ, R7 ;  /* 0x000000ffff087224 */ /* 0x000fc800078e0007 */
[----:B------:R-:W-:-:S08]  /*12f0*/  IMAD.WIDE.U32.X R4, R11, R27, R8, P0 ;  /* 0x0000001b0b047225 */ /* 0x000fd000000e0408 */
.L_x_17:
[----:B---3--:R-:W-:Y:S01]  /*1300*/  SHF.R.U64 R4, R4, R12, R5 ;  /* 0x0000000c04047219 */ /* 0x008fe20000001205 */
[----:B--2---:R-:W-:Y:S01]  /*1310*/  VIADD R6, R15, 0xffffffff ;  /* 0xffffffff0f067836 */ /* 0x004fe20000000000 */
[----:B------:R-:W-:Y:S02]  /*1320*/  SHF.L.U32 R0, R30, R21, RZ ;  /* 0x000000151e007219 */ /* 0x000fe400000006ff */
[----:B------:R-:W-:Y:S01]  /*1330*/  LOP3.LUT R5, R25, R10, RZ, 0xc0, !PT ;  /* 0x0000000a19057212 */ /* 0x000fe200078ec0ff */
[----:B------:R-:W-:Y:S01]  /*1340*/  IMAD.MOV R7, RZ, RZ, -R4 ;  /* 0x000000ffff077224 */ /* 0x000fe200078e0a04 */
[----:B------:R-:W-:Y:S02]  /*1350*/  SEL R3, R3, R28, !P1 ;  /* 0x0000001c03037207 */ /* 0x000fe40004800000 */
[----:B------:R-:W-:Y:S01]  /*1360*/  LOP3.LUT R6, R13, R6, RZ, 0xc0, !PT ;  /* 0x000000060d067212 */ /* 0x000fe200078ec0ff */
[----:B------:R-:W-:Y:S01]  /*1370*/  IMAD R4, R0, R4, R5 ;  /* 0x0000000400047224 */ /* 0x000fe200078e0205 */
[----:B------:R-:W-:Y:S01]  /*1380*/  R2UR UR47, R29 ;  /* 0x000000001d2f72ca */ /* 0x000fe200000e0000 */
[----:B----4-:R-:W-:-:S02]  /*1390*/  IMAD R0, R7, R14, R24 ;  /* 0x0000000e07007224 */ /* 0x010fc400078e0218 */
[----:B-1----:R-:W-:Y:S02]  /*13a0*/  IMAD R3, R4, R20, R3 ;  /* 0x0000001404037224 */ /* 0x002fe400078e0203 */
[----:B------:R-:W-:Y:S02]  /*13b0*/  IMAD R0, R0, R15, R6 ;  /* 0x0000000f00007224 */ /* 0x000fe400078e0206 */
[----:B------:R-:W-:-:S03]  /*13c0*/  IMAD.MOV.U32 R4, RZ, RZ, 0x1 ;  /* 0x00000001ff047424 */ /* 0x000fc600078e00ff */
[----:B------:R-:W-:Y:S02]  /*13d0*/  SEL R100, R0, R3, !P1 ;  /* 0x0000000300647207 */ /* 0x000fe40004800000 */
[----:B------:R-:W-:Y:S02]  /*13e0*/  SEL R102, R3, R0, !P1 ;  /* 0x0000000003667207 */ /* 0x000fe40004800000 */
[----:B------:R-:W-:-:S07]  /*13f0*/  PRMT R0, R4, 0x7610, R0 ;  /* 0x0000761004007816 */ /* 0x000fce0000000000 */
.L_x_15:
[----:B------:R-:W-:-:S08]  /*1400*/  NOP ;  /* 0x0000000000007918 */ /* 0x000fd00000000000 */
[----:B------:R-:W2:Y:S02]  /*1410*/  USETMAXREG.TRY_ALLOC.CTAPOOL UP0, 0xe8 ;  /* 0x000000e8000079c8 */ /* 0x000ea40008000600 */
[----:B--2---:R-:W-:-:S13]  /*1420*/  PLOP3.LUT P0, PT, PT, PT, UP0, 0x80, 0x0 ;  /* 0x000000000000781c */ /* 0x004fda0003f0f008 */
[----:B------:R-:W-:Y:S05]  /*1430*/  @!P0 BRA `(.L_x_15) ;  /* 0xfffffffc00f08947 */ /* 0x000fea000383ffff */
[----:B------:R-:W-:Y:S02]  /*1440*/  ULDC.64 UR4, c[0x0][0x590] ;  /* 0x0001640000047ab9 */ /* 0x000fe40000000a00 */
[----:B------:R-:W-:Y:S02]  /*1450*/  IMAD.U32 R107, RZ, RZ, UR4 ;  /* 0x00000004ff6b7e24 */ /* 0x000fe4000f8e00ff */
[----:B------:R-:W-:-:S03]  /*1460*/  IMAD.U32 R108, RZ, RZ, UR5 ;  /* 0x00000005ff6c7e24 */ /* 0x000fc6000f8e00ff */
[----:B------:R-:W-:-:S04]  /*1470*/  ISETP.NE.U32.AND P0, PT, R107, RZ, PT ;  /* 0x000000ff6b00720c */ /* 0x000fc80003f05070 */
[----:B------:R-:W-:-:S13]  /*1480*/  ISETP.NE.AND.EX P0, PT, R108, RZ, PT, P0 ;  /* 0x000000ff6c00720c */ /* 0x000fda0003f05300 */
[----:B------:R-:W-:Y:S05]  /*1490*/  @P0 BRA `(.L_x_18) ;  /* 0x00000000002c0947 */ /* 0x000fea0003800000 */
[----:B------:R-:W-:Y:S02]  /*14a0*/  ULDC.64 UR4, c[0x0][0x588] ;  /* 0x0001620000047ab9 */ /* 0x000fe40000000a00 */
[----:B------:R-:W-:-:S04]  /*14b0*/  ISETP.NE.U32.AND P0, PT, RZ, UR4, PT ;  /* 0x00000004ff007c0c */ /* 0x000fc8000bf05070 */
[----:B------:R-:W-:-:S13]  /*14c0*/  ISETP.NE.AND.EX P0, PT, RZ, UR5, PT, P0 ;  /* 0x00000005ff007c0c */ /* 0x000fda000bf05300 */
[----:B------:R-:W-:Y:S05]  /*14d0*/  @!P0 BRA `(.L_x_19) ;  /* 0x0000000000108947 */ /* 0x000fea0003800000 */
[----:B------:R-:W2:Y:S02]  /*14e0*/  LDC.64 R4, c[0x0][0x588] ;  /* 0x00016200ff047b82 */ /* 0x000ea40000000a00 */
[----:B--2---:R2:W5:Y:S01]  /*14f0*/  LDG.E R91, desc[UR40][R4.64] ;  /* 0x00000028045b7981 */ /* 0x004562000c1e1900 */
[----:B------:R-:W-:Y:S01]  /*1500*/  MOV R90, 0x1 ;  /* 0x00000001005a7802 */ /* 0x000fe20000000f00 */
[----:B------:R-:W-:Y:S06]  /*1510*/  BRA `(.L_x_18) ;  /* 0x00000000000c7947 */ /* 0x000fec0003800000 */
.L_x_19:
[----:B------:R-:W-:Y:S01]  /*1520*/  ULDC UR4, c[0x0][0x580] ;  /* 0x0001600000047ab9 */ /* 0x000fe20000000800 */
[----:B------:R-:W-:Y:S02]  /*1530*/  IMAD.MOV.U32 R90, RZ, RZ, 0x1 ;  /* 0x00000001ff5a7424 */ /* 0x000fe400078e00ff */
[----:B------:R-:W-:-:S07]  /*1540*/  IMAD.U32 R91, RZ, RZ, UR4 ;  /* 0x00000004ff5b7e24 */ /* 0x000fce000f8e00ff */
.L_x_18:
[----:B------:R-:W-:Y:S02]  /*1550*/  ULDC.64 UR4, c[0x0][0x5b0] ;  /* 0x00016c0000047ab9 */ /* 0x000fe40000000a00 */
[----:B------:R-:W-:-:S04]  /*1560*/  ISETP.NE.U32.AND P0, PT, RZ, UR4, PT ;  /* 0x00000004ff007c0c */ /* 0x000fc8000bf05070 */
[----:B------:R-:W-:-:S13]  /*1570*/  ISETP.NE.AND.EX P0, PT, RZ, UR5, PT, P0 ;  /* 0x00000005ff007c0c */ /* 0x000fda000bf05300 */
[----:B------:R-:W-:Y:S05]  /*1580*/  @P0 BRA `(.L_x_20) ;  /* 0x0000000000240947 */ /* 0x000fea0003800000 */
[----:B------:R-:W-:Y:S02]  /*1590*/  ULDC.64 UR4, c[0x0][0x5a8] ;  /* 0x00016a0000047ab9 */ /* 0x000fe40000000a00 */
[----:B------:R-:W-:-:S04]  /*15a0*/  ISETP.NE.U32.AND P0, PT, RZ, UR4, PT ;  /* 0x00000004ff007c0c */ /* 0x000fc8000bf05070 */
[----:B------:R-:W-:-:S13]  /*15b0*/  ISETP.NE.AND.EX P0, PT, RZ, UR5, PT, P0 ;  /* 0x00000005ff007c0c */ /* 0x000fda000bf05300 */
[----:B------:R-:W-:Y:S05]  /*15c0*/  @!P0 BRA `(.L_x_21) ;  /* 0x00000000000c8947 */ /* 0x000fea0003800000 */
[----:B------:R-:W3:Y:S02]  /*15d0*/  LDC.64 R92, c[0x0][0x5a8] ;  /* 0x00016a00ff5c7b82 */ /* 0x000ee40000000a00 */
[----:B---3--:R3:W5:Y:S01]  /*15e0*/  LDG.E R92, desc[UR40][R92.64] ;  /* 0x000000285c5c7981 */ /* 0x008762000c1e1900 */
[----:B------:R-:W-:Y:S05]  /*15f0*/  BRA `(.L_x_20) ;  /* 0x0000000000087947 */ /* 0x000fea0003800000 */
.L_x_21:
[----:B------:R-:W-:Y:S02]  /*1600*/  ULDC UR4, c[0x0][0x5a0] ;  /* 0x0001680000047ab9 */ /* 0x000fe40000000800 */
[----:B------:R-:W-:-:S07]  /*1610*/  IMAD.U32 R92, RZ, RZ, UR4 ;  /* 0x00000004ff5c7e24 */ /* 0x000fce000f8e00ff */
.L_x_20:
[----:B------:R-:W-:Y:S01]  /*1620*/  LOP3.LUT P1, RZ, R0, 0xff, RZ, 0xc0, !PT ;  /* 0x000000ff00ff7812 */ /* 0x000fe2000782c0ff */
[----:B------:R-:W-:Y:S01]  /*1630*/  UMOV UR42, URZ ;  /* 0x0000003f002a7c82 */ /* 0x000fe20008000000 */
[----:B------:R-:W-:-:S11]  /*1640*/  PLOP3.LUT P0, PT, PT, PT, PT, 0x80, 0x0 ;  /* 0x000000000000781c */ /* 0x000fd60003f0f070 */
[----:B------:R-:W-:Y:S05]  /*1650*/  @!P1 BRA `(.L_x_22) ;  /* 0x0000003c00e89947 */ /* 0x000fea0003800000 */
[C---:B------:R-:W-:Y:S01]  /*1660*/  IMAD.SHL.U32 R0, R18.reuse, 0x20, RZ ;  /* 0x0000002012007824 */ /* 0x040fe200078e00ff */
[----:B--2---:R-:W-:Y:S01]  /*1670*/  SHF.R.U32.HI R4, RZ, 0x1, R18 ;  /* 0x00000001ff047819 */ /* 0x004fe20000011612 */
[C---:B------:R-:W-:Y:S01]  /*1680*/  IMAD.SHL.U32 R5, R18.reuse, 0x10, RZ ;  /* 0x0000001012057824 */ /* 0x040fe200078e00ff */
[----:B------:R-:W-:Y:S01]  /*1690*/  ULDC UR4, c[0x0][0x28c] ;  /* 0x0000a30000047ab9 */ /* 0x000fe20000000800 */
[----:B------:R-:W-:Y:S01]  /*16a0*/  IMAD.SHL.U32 R6, R18, 0x4, RZ ;  /* 0x0000000412067824 */ /* 0x000fe200078e00ff */
[----:B------:R-:W-:Y:S01]  /*16b0*/  LOP3.LUT R3, R0, 0xc0, RZ, 0xc0, !PT ;  /* 0x000000c000037812 */ /* 0x000fe200078ec0ff */
[----:B------:R-:W-:Y:S01]  /*16c0*/  UIADD3 UR4, UR4, 0x3f, URZ ;  /* 0x0000003f04047890 */ /* 0x000fe2000fffe03f */
[----:B------:R-:W-:Y:S01]  /*16d0*/  LOP3.LUT R5, R5, 0xe00, RZ, 0xc0, !PT ;  /* 0x00000e0005057812 */ /* 0x000fe200078ec0ff */
[----:B------:R-:W-:Y:S01]  /*16e0*/  IMAD.MOV.U32 R95, RZ, RZ, 0x10 ;  /* 0x00000010ff5f7424 */ /* 0x000fe200078e00ff */
[----:B------:R-:W-:Y:S01]  /*16f0*/  LOP3.LUT R3, R3, 0x8, R4, 0xf8, !PT ;  /* 0x0000000803037812 */ /* 0x000fe200078ef804 */
[----:B------:R-:W-:Y:S01]  /*1700*/  USHF.R.S32.HI UR5, URZ, 0x1f, UR4 ;  /* 0x0000001f3f057899 */ /* 0x000fe20008011404 */
[----:B------:R-:W-:Y:S01]  /*1710*/  LOP3.LUT R5, R5, 0x20, R0, 0xf8, !PT ;  /* 0x0000002005057812 */ /* 0x000fe200078ef800 */
[----:B------:R-:W-:Y:S01]  /*1720*/  IMAD.MOV.U32 R94, RZ, RZ, 0x1 ;  /* 0x00000001ff5e7424 */ /* 0x000fe200078e00ff */
[C---:B------:R-:W-:Y:S01]  /*1730*/  LOP3.LUT R96, R18.reuse, 0xff, RZ, 0xc0, !PT ;  /* 0x000000ff12607812 */ /* 0x040fe200078ec0ff */
[----:B------:R-:W-:Y:S01]  /*1740*/  ULEA.HI UR5, UR5, UR4, URZ, 0x6 ;  /* 0x0000000405057291 */ /* 0x000fe2000f8f303f */
[----:B------:R-:W-:Y:S01]  /*1750*/  LOP3.LUT R3, R3, 0x18, R6, 0x78, !PT ;  /* 0x0000001803037812 */ /* 0x000fe200078e7806 */
[--C-:B-----5:R-:W-:Y:S01]  /*1760*/  IMAD.MOV.U32 R98, RZ, RZ, R91.reuse ;  /* 0x000000ffff627224 */ /* 0x120fe200078e005b */
[----:B------:R-:W-:Y:S01]  /*1770*/  LOP3.LUT R0, R5, 0x100, R0, 0xf8, !PT ;  /* 0x0000010005007812 */ /* 0x000fe200078ef800 */
[----:B------:R-:W-:Y:S01]  /*1780*/  IMAD.MOV.U32 R101, RZ, RZ, R91 ;  /* 0x000000ffff657224 */ /* 0x000fe200078e005b */
[----:B------:R-:W-:Y:S01]  /*1790*/  LOP3.LUT P0, RZ, R18, 0x4, RZ, 0xc0, !PT ;  /* 0x0000000412ff7812 */ /* 0x000fe2000780c0ff */
[----:B------:R-:W-:Y:S01]  /*17a0*/  VIADD R96, R96, 0x1f ;  /* 0x0000001f60607836 */ /* 0x000fe20000000000 */
[----:B---3--:R-:W-:Y:S01]  /*17b0*/  LOP3.LUT R93, R0, R3, RZ, 0xfc, !PT ;  /* 0x00000003005d7212 */ /* 0x008fe200078efcff */
[----:B------:R-:W-:Y:S01]  /*17c0*/  ULDC.64 UR52, c[0x0][0x198] ;  /* 0x0000660000347ab9 */ /* 0x000fe20000000a00 */
[----:B------:R-:W-:Y:S01]  /*17d0*/  LOP3.LUT R103, R22, 0x1, RZ, 0xfc, !PT ;  /* 0x0000000116677812 */ /* 0x000fe200078efcff */
[----:B------:R-:W-:Y:S01]  /*17e0*/  UMOV UR43, URZ ;  /* 0x0000003f002b7c82 */ /* 0x000fe20008000000 */
[----:B------:R-:W-:Y:S01]  /*17f0*/  LOP3.LUT R104, R19, 0x1, RZ, 0xfc, !PT ;  /* 0x0000000113687812 */ /* 0x000fe200078efcff */
[----:B------:R-:W-:Y:S01]  /*1800*/  UMOV UR48, URZ ;  /* 0x0000003f00307c82 */ /* 0x000fe20008000000 */
[C---:B------:R-:W-:Y:S01]  /*1810*/  PRMT R99, R90.reuse, 0x7610, R99 ;  /* 0x000076105a637816 */ /* 0x040fe20000000063 */
[----:B------:R-:W-:Y:S01]  /*1820*/  USHF.R.S32.HI UR49, URZ, 0x6, UR5 ;  /* 0x000000063f317899 */ /* 0x000fe20008011405 */
[----:B------:R-:W-:Y:S01]  /*1830*/  PRMT R97, R90, 0x7610, R97 ;  /* 0x000076105a617816 */ /* 0x000fe20000000061 */
[----:B------:R-:W-:Y:S01]  /*1840*/  UMOV UR44, URZ ;  /* 0x0000003f002c7c82 */ /* 0x000fe20008000000 */
[----:B------:R-:W-:Y:S01]  /*1850*/  SEL R95, R95, 0xfffffff0, !P0 ;  /* 0xfffffff05f5f7807 */ /* 0x000fe20004000000 */
[----:B------:R-:W-:-:S08]  /*1860*/  UMOV UR42, URZ ;  /* 0x0000003f002a7c82 */ /* 0x000fd00008000000 */
.L_x_99:
[----:B------:R-:W-:Y:S01]  /*1870*/  LOP3.LUT R0, R18, 0x80, RZ, 0xc0, !PT ;  /* 0x0000008012007812 */ /* 0x000fe200078ec0ff */
[----:B------:R-:W2:Y:S01]  /*1880*/  S2UR UR50, SR_CgaCtaId ;  /* 0x00000000003279c3 */ /* 0x000ea20000008800 */
[----:B------:R-:W-:Y:S02]  /*1890*/  UMOV UR51, 0x400 ;  /* 0x0000040000337882 */ /* 0x000fe40000000000 */
[----:B------:R-:W-:-:S06]  /*18a0*/  SHF.R.U32.HI R0, RZ, 0x7, R0 ;  /* 0x00000007ff007819 */ /* 0x000fcc0000011600 */
[----:B------:R-:W3:Y:S01]  /*18b0*/  SHFL.IDX PT, R0, R0, RZ, 0x1f ;  /* 0x00001fff00007589 */ /* 0x000ee200000e0000 */
[----:B--2---:R-:W-:Y:S01]  /*18c0*/  ULEA UR51, UR50, UR51, 0x18 ;  /* 0x0000003332337291 */ /* 0x004fe2000f8ec03f */
[----:B---3--:R-:W-:-:S13]  /*18d0*/  R2UR UR4, R0 ;  /* 0x00000000000472ca */ /* 0x008fda00000e0000 */
[----:B------:R-:W-:-:S04]  /*18e0*/  ULEA.HI UR5, UR4, UR4, URZ, 0x1 ;  /* 0x0000000404057291 */ /* 0x000fc8000f8f083f */
[----:B------:R-:W-:-:S04]  /*18f0*/  ULOP3.LUT UR5, UR5, 0x7fffe, URZ, 0xc0, !UPT ;  /* 0x0007fffe05057892 */ /* 0x000fc8000f8ec03f */
[----:B------:R-:W-:-:S03]  /*1900*/  UIADD3 UR5, UR4, -UR5, URZ ;  /* 0x8000000504057290 */ /* 0x000fc6000fffe03f */
[----:B------:R-:W-:Y:S01]  /*1910*/  ULDC UR4, c[0x0][0x28c] ;  /* 0x0000a30000047ab9 */ /* 0x000fe20000000800 */
[----:B------:R-:W-:Y:S01]  /*1920*/  ULEA UR5, UR5, UR51, 0xd ;  /* 0x0000003305057291 */ /* 0x000fe2000f8e683f */
[----:B------:R-:W-:-:S03]  /*1930*/  ISETP.LT.AND P0, PT, RZ, UR4, PT ;  /* 0x00000004ff007c0c */ /* 0x000fc6000bf01270 */
[----:B------:R-:W-:-:S04]  /*1940*/  UIADD3 UR5, UR5, 0x8400, URZ ;  /* 0x0000840005057890 */ /* 0x000fc8000fffe03f */
[----:B------:R-:W-:-:S04]  /*1950*/  USHF.R.U32.HI UR5, URZ, 0x4, UR5 ;  /* 0x000000043f057899 */ /* 0x000fc80008011605 */
[----:B------:R-:W-:-:S04]  /*1960*/  ULOP3.LUT UR5, UR5, 0x3fff, URZ, 0xc0, !UPT ;  /* 0x00003fff05057892 */ /* 0x000fc8000f8ec03f */
[----:B------:R-:W-:Y:S01]  /*1970*/  ULOP3.LUT UR45, UR5, 0x10000, URZ, 0xfc, !UPT ;  /* 0x00010000052d7892 */ /* 0x000fe2000f8efc3f */
[----:B-1----:R-:W-:Y:S11]  /*1980*/  @P0 BRA `(.L_x_23) ;  /* 0x0000000000400947 */ /* 0x002ff60003800000 */
[----:B------:R-:W-:Y:S01]  /*1990*/  MOV R0, 0x0 ;  /* 0x0000000000007802 */ /* 0x000fe20000000f00 */
[----:B------:R-:W-:Y:S01]  /*19a0*/  ULDC.64 UR4, c[0x4][0x70] ;  /* 0x01001c0000047ab9 */ /* 0x000fe20000000a00 */
[----:B------:R-:W-:Y:S01]  /*19b0*/  ULDC.64 UR6, c[0x4][0x8] ;  /* 0x0100020000067ab9 */ /* 0x000fe20000000a00 */
[----:B------:R-:W-:Y:S01]  /*19c0*/  IMAD.U32 R4, RZ, RZ, UR4 ;  /* 0x00000004ff047e24 */ /* 0x000fe2000f8e00ff */
[----:B------:R2:W3:Y:S01]  /*19d0*/  LDC.64 R14, c[0x4][R0] ;  /* 0x01000000000e7b82 */ /* 0x0004e20000000a00 */
[----:B------:R-:W-:Y:S01]  /*19e0*/  IMAD.U32 R5, RZ, RZ, UR5 ;  /* 0x00000005ff057e24 */ /* 0x000fe2000f8e00ff */
[----:B------:R-:W-:Y:S01]  /*19f0*/  ULDC.64 UR4, c[0x4][0x78] ;  /* 0x01001e0000047ab9 */ /* 0x000fe20000000a00 */
[----:B------:R-:W-:Y:S01]  /*1a00*/  IMAD.U32 R10, RZ, RZ, UR6 ;  /* 0x00000006ff0a7e24 */ /* 0x000fe2000f8e00ff */
[----:B------:R-:W-:Y:S01]  /*1a10*/  MOV R6, UR4 ;  /* 0x0000000400067c02 */ /* 0x000fe20008000f00 */
[----:B------:R-:W-:Y:S02]  /*1a20*/  IMAD.U32 R7, RZ, RZ, UR5 ;  /* 0x00000005ff077e24 */ /* 0x000fe4000f8e00ff */
[----:B------:R-:W-:-:S02]  /*1a30*/  IMAD.U32 R11, RZ, RZ, UR7 ;  /* 0x00000007ff0b7e24 */ /* 0x000fc4000f8e00ff */
[----:B------:R-:W-:Y:S02]  /*1a40*/  IMAD.MOV.U32 R8, RZ, RZ, 0x1e1 ;  /* 0x000001e1ff087424 */ /* 0x000fe400078e00ff */
[----:B------:R-:W-:Y:S02]  /*1a50*/  IMAD.MOV.U32 R12, RZ, RZ, 0x1 ;  /* 0x00000001ff0c7424 */ /* 0x000fe400078e00ff */
[----:B--2---:R-:W-:-:S07]  /*1a60*/  IMAD.MOV.U32 R13, RZ, RZ, RZ ;  /* 0x000000ffff0d7224 */ /* 0x004fce00078e00ff */
[----:B------:R-:W-:-:S07]  /*1a70*/  LEPC R20, `(.L_x_23) ;  /* 0x000000001014794e */ /* 0x000fce0000000000 */
[----:B-1-3--:R-:W-:Y:S05]  /*1a80*/  CALL.ABS.NOINC R14 ;  /* 0x000000000e007343 */ /* 0x00afea0003c00000 */
.L_x_23:
[----:B------:R-:W-:-:S13]  /*1a90*/  ISETP.NE.AND P0, PT, R103, 0x3, PT ;  /* 0x000000036700780c */ /* 0x000fda0003f05270 */
[----:B------:R-:W-:Y:S05]  /*1aa0*/  @!P0 BRA `(.L_x_24) ;  /* 0x0000000000048947 */ /* 0x000fea0003800000 */
[----:B-1----:R-:W-:Y:S01]  /*1ab0*/  BPT.TRAP 0x1 ;  /* 0x000000040000795c */ /* 0x002fe20000300000 */
.L_x_24:
[----:B------:R-:W-:Y:S02]  /*1ac0*/  IMAD.U32 R3, RZ, RZ, UR44 ;  /* 0x0000002cff037e24 */ /* 0x000fe4000f8e00ff */
[----:B------:R-:W-:-:S03]  /*1ad0*/  IMAD.U32 R0, RZ, RZ, UR48 ;  /* 0x00000030ff007e24 */ /* 0x000fc6000f8e00ff */
[----:B------:R-:W-:Y:S02]  /*1ae0*/  LEA R3, R3, UR51, 0x3 ;  /* 0x0000003303037c11 */ /* 0x000fe4000f8e18ff */
[----:B------:R-:W-:-:S04]  /*1af0*/  SHF.L.U32 R0, R0, 0x1f, RZ ;  /* 0x0000001f00007819 */ /* 0x000fc800000006ff */
[----:B------:R2:W3:Y:S01]  /*1b00*/  SYNCS.PHASECHK.TRANS64.TRYWAIT P1, [R3+URZ], R0 ;  /* 0x00000000030075a7 */ /* 0x0004e2000802017f */
[----:B------:R-:W-:Y:S05]  /*1b10*/  @!P0 BRA `(.L_x_25) ;  /* 0x0000000000048947 */ /* 0x000fea0003800000 */
[----:B-1----:R-:W-:Y:S01]  /*1b20*/  BPT.TRAP 0x1 ;  /* 0x000000040000795c */ /* 0x002fe20000300000 */
.L_x_25:
[----:B---3--:R-:W-:Y:S05]  /*1b30*/  @P1 BRA `(.L_x_26) ;  /* 0x0000000000081947 */ /* 0x008fea0003800000 */
[----:B------:R-:W3:Y:S02]  /*1b40*/  SYNCS.PHASECHK.TRANS64.TRYWAIT P1, [R3+URZ], R0 ;  /* 0x00000000030075a7 */ /* 0x000ee4000802017f */
[----:B---3--:R-:W-:Y:S05]  /*1b50*/  @!P1 BRA `(.L_x_27) ;  /* 0x0000006400809947 */ /* 0x008fea0003800000 */
.L_x_26:
[----:B------:R-:W-:-:S04]  /*1b60*/  UISETP.LT.AND UP0, UPT, UR49, 0x1, UPT ;  /* 0x000000013100788c */ /* 0x000fc8000bf01270 */
[----:B------:R-:W-:-:S06]  /*1b70*/  USEL UR4, UR49, 0x1, UP0 ;  /* 0x0000000131047887 */ /* 0x000fcc0008000000 */
[----:B--23--:R-:W-:Y:S01]  /*1b80*/  IMAD.U32 R0, RZ, RZ, UR4 ;  /* 0x00000004ff007e24 */ /* 0x00cfe2000f8e00ff */
[----:B------:R-:W-:Y:S05]  /*1b90*/  WARPSYNC.ALL ;  /* 0x0000000000007948 */ /* 0x000fea0003800000 */
[----:B------:R-:W-:-:S04]  /*1ba0*/  IADD3 R0, -R0, UR49, RZ ;  /* 0x0000003100007c10 */ /* 0x000fc8000fffe1ff */
[----:B------:R-:W-:Y:S01]  /*1bb0*/  ISETP.GE.AND P1, PT, R0, 0x1, PT ;  /* 0x000000010000780c */ /* 0x000fe20003f26270 */
[----:B------:R-:W-:Y:S01]  /*1bc0*/  UIADD3 UR4, UR51, 0x20400, URZ ;  /* 0x0002040033047890 */ /* 0x000fe2000fffe03f */
[----:B------:R-:W-:Y:S01]  /*1bd0*/  WARPGROUP.ARRIVE ;  /* 0x00000000000079c5 */ /* 0x000fe20000000000 */
[----:B------:R-:W-:Y:S02]  /*1be0*/  ULEA UR9, UR44, UR45, 0xa ;  /* 0x0000002d2c097291 */ /* 0x000fe4000f8e503f */
[----:B------:R-:W-:Y:S01]  /*1bf0*/  USHF.R.U32.HI UR4, URZ, 0x4, UR4 ;  /* 0x000000043f047899 */ /* 0x000fe20008011604 */
[----:B------:R-:W-:Y:S01]  /*1c00*/  UMOV UR5, 0x40000040 ;  /* 0x4000004000057882 */ /* 0x000fe20000000000 */
[----:B------:R-:W-:Y:S02]  /*1c10*/  UMOV UR7, 0x40000040 ;  /* 0x4000004000077882 */ /* 0x000fe40000000000 */
[----:B------:R-:W-:-:S04]  /*1c20*/  ULOP3.LUT UR4, UR4, 0x3fff, URZ, 0xc0, !UPT ;  /* 0x00003fff04047892 */ /* 0x000fc8000f8ec03f */
[----:B------:R-:W-:-:S03]  /*1c30*/  ULOP3.LUT UR8, UR4, 0x10000, URZ, 0xfc, !UPT ;  /* 0x0001000004087892 */ /* 0x000fc6000f8efc3f */
[----:B------:R-:W-:Y:S01]  /*1c40*/  UMOV UR4, UR9 ;  /* 0x0000000900047c82 */ /* 0x000fe20008000000 */
[----:B------:R-:W-:-:S07]  /*1c50*/  ULEA UR10, UR44, UR8, 0xa ;  /* 0x000000082c0a7291 */ /* 0x000fce000f8e503f */
[----:B------:R-:W-:Y:S02]  /*1c60*/  UMOV UR6, UR10 ;  /* 0x0000000a00067c82 */ /* 0x000fe40008000000 */
[----:B------:R-:W-:Y:S01]  /*1c70*/  HGMMA.64x128x16.F32.BF16 R24, gdesc[UR4], RZ, !UPT, gsb0 ;  /* 0x01e00000041879f0 */ /* 0x000fe2000c0018ff */
[----:B------:R-:W-:Y:S02]  /*1c80*/  UIADD3 UR4, UR9, 0x2, URZ ;  /* 0x0000000209047890 */ /* 0x000fe4000fffe03f */
[----:B------:R-:W-:Y:S01]  /*1c90*/  UIADD3 UR6, UR10, 0x2, URZ ;  /* 0x000000020a067890 */ /* 0x000fe2000fffe03f */
[----:B------:R-:W-:Y:S01]  /*1ca0*/  UMOV UR5, 0x40000040 ;  /* 0x4000004000057882 */ /* 0x000fe20000000000 */
[----:B------:R-:W-:Y:S01]  /*1cb0*/  UMOV UR7, 0x40000040 ;  /* 0x4000004000077882 */ /* 0x000fe20000000000 */
[----:B------:R-:W-:Y:S02]  /*1cc0*/  WARPGROUP.DEPBAR.LE gsb0, 0x0 ;  /* 0x00008000000079c5 */ /* 0x000fe40000010000 */
[----:B------:R-:W-:-:S06]  /*1cd0*/  WARPGROUP.ARRIVE ;  /* 0x00000000000079c5 */ /* 0x000fcc0000000000 */
[----:B------:R-:W-:Y:S01]  /*1ce0*/  HGMMA.64x128x16.F32.BF16 R24, gdesc[UR4], R24, gsb0 ;  /* 0x01e00000041879f0 */ /* 0x000fe20008001818 */
        /* <DEDUP_REMOVED lines=13> */
[----:B------:R-:W-:Y:S03]  /*1dc0*/  HGMMA.64x128x16.F32.BF16 R24, gdesc[UR4], R24, gsb0 ;  /* 0x01e00000041879f0 */ /* 0x000fe60008001818 */
[----:B------:R-:W-:Y:S02]  /*1dd0*/  WARPGROUP.DEPBAR.LE gsb0, 0x0 ;  /* 0x00008000000079c5 */ /* 0x000fe40000010000 */
[----:B------:R-:W-:Y:S05]  /*1de0*/  @!P1 BRA `(.L_x_28) ;  /* 0x0000000400109947 */ /* 0x000fea0003800000 */
[----:B------:R-:W-:Y:S02]  /*1df0*/  UIADD3 UR4, UR44, 0x1, URZ ;  /* 0x000000012c047890 */ /* 0x000fe4000fffe03f */
[----:B------:R-:W-:Y:S02]  /*1e00*/  IMAD.U32 R3, RZ, RZ, UR44 ;  /* 0x0000002cff037e24 */ /* 0x000fe4000f8e00ff */
[----:B------:R-:W-:-:S04]  /*1e10*/  UISETP.NE.AND UP0, UPT, UR4, 0x6, UPT ;  /* 0x000000060400788c */ /* 0x000fc8000bf05270 */
[----:B------:R-:W-:Y:S02]  /*1e20*/  USEL UR5, URZ, 0x1, UP0 ;  /* 0x000000013f057887 */ /* 0x000fe40008000000 */
[----:B------:R-:W-:Y:S02]  /*1e30*/  USEL UR9, UR4, URZ, UP0 ;  /* 0x0000003f04097287 */ /* 0x000fe40008000000 */
[----:B------:R-:W-:-:S06]  /*1e40*/  ULOP3.LUT UR5, UR48, UR5, URZ, 0x3c, !UPT ;  /* 0x0000000530057292 */ /* 0x000fcc000f8e3c3f */
[----:B------:R-:W-:-:S07]  /*1e50*/  IMAD.U32 R6, RZ, RZ, UR5 ;  /* 0x00000005ff067e24 */ /* 0x000fce000f8e00ff */
.L_x_35:
[----:B------:R-:W-:Y:S05]  /*1e60*/  @!P0 BRA `(.L_x_29) ;  /* 0x0000000000048947 */ /* 0x000fea0003800000 */
[----:B-1----:R-:W-:Y:S01]  /*1e70*/  BPT.TRAP 0x1 ;  /* 0x000000040000795c */ /* 0x002fe20000300000 */
.L_x_29:
[----:B------:R-:W-:Y:S01]  /*1e80*/  ULEA UR4, UR9, UR51, 0x3 ;  /* 0x0000003309047291 */ /* 0x000fe2000f8e183f */
[----:B------:R-:W-:-:S08]  /*1e90*/  SHF.L.U32 R4, R6, 0x1f, RZ ;  /* 0x0000001f06047819 */ /* 0x000fd000000006ff */
[----:B------:R2:W3:Y:S01]  /*1ea0*/  SYNCS.PHASECHK.TRANS64.TRYWAIT P1, [UR4], R4 ;  /* 0x00000004ff0075a7 */ /* 0x0004e20008020144 */
[----:B------:R-:W-:Y:S05]  /*1eb0*/  @!P0 BRA `(.L_x_30) ;  /* 0x0000000000048947 */ /* 0x000fea0003800000 */
[----:B-1----:R-:W-:Y:S01]  /*1ec0*/  BPT.TRAP 0x1 ;  /* 0x000000040000795c */ /* 0x002fe20000300000 */
.L_x_30:
[----:B---3--:R-:W-:Y:S05]  /*1ed0*/  @P1 BRA `(.L_x_31) ;  /* 0x0000000000081947 */ /* 0x008fea0003800000 */
[----:B------:R-:W3:Y:S02]  /*1ee0*/  SYNCS.PHASECHK.TRANS64.TRYWAIT P1, [UR4], R4 ;  /* 0x00000004ff0075a7 */ /* 0x000ee40008020144 */
[----:B---3--:R-:W-:Y:S05]  /*1ef0*/  @!P1 BRA `(.L_x_32) ;  /* 0x0000006000ac9947 */ /* 0x008fea0003800000 */
.L_x_31:
[----:B------:R-:W-:Y:S01]  /*1f00*/  ULEA UR10, UR9, UR45, 0xa ;  /* 0x0000002d090a7291 */ /* 0x000fe2000f8e503f */
[----:B------:R-:W-:Y:S01]  /*1f10*/  WARPGROUP.ARRIVE ;  /* 0x00000000000079c5 */ /* 0x000fe20000000000 */
[----:B------:R-:W-:Y:S01]  /*1f20*/  ULEA UR11, UR9, UR8, 0xa ;  /* 0x00000008090b7291 */ /* 0x000fe2000f8e503f */
[----:B------:R-:W-:Y:S01]  /*1f30*/  UMOV UR5, 0x40000040 ;  /* 0x4000004000057882 */ /* 0x000fe20000000000 */
[----:B------:R-:W-:-:S03]  /*1f40*/  UMOV UR7, 0x40000040 ;  /* 0x4000004000077882 */ /* 0x000fc60000000000 */
[----:B------:R-:W-:Y:S02]  /*1f50*/  UMOV UR4, UR10 ;  /* 0x0000000a00047c82 */ /* 0x000fe40008000000 */
[----:B------:R-:W-:Y:S02]  /*1f60*/  UMOV UR6, UR11 ;  /* 0x0000000b00067c82 */ /* 0x000fe40008000000 */
[----:B------:R-:W-:Y:S01]  /*1f70*/  HGMMA.64x128x16.F32.BF16 R24, gdesc[UR4], R24, gsb0 ;  /* 0x01e00000041879f0 */ /* 0x000fe20008001818 */
[----:B------:R-:W-:Y:S02]  /*1f80*/  UIADD3 UR4, UR10, 0x2, URZ ;  /* 0x000000020a047890 */ /* 0x000fe4000fffe03f */
[----:B------:R-:W-:Y:S01]  /*1f90*/  UIADD3 UR6, UR11, 0x2, URZ ;  /* 0x000000020b067890 */ /* 0x000fe2000fffe03f */
[----:B------:R-:W-:Y:S01]  /*1fa0*/  UMOV UR5, 0x40000040 ;  /* 0x4000004000057882 */ /* 0x000fe20000000000 */
[----:B------:R-:W-:Y:S01]  /*1fb0*/  UMOV UR7, 0x40000040 ;  /* 0x4000004000077882 */ /* 0x000fe20000000000 */
[----:B------:R-:W-:-:S02]  /*1fc0*/  WARPGROUP.DEPBAR.LE gsb0, 0x0 ;  /* 0x00008000000079c5 */ /* 0x000fc40000010000 */
        /* <DEDUP_REMOVED lines=18> */
[----:B-1----:R-:W-:Y:S01]  /*20f0*/  BPT.TRAP 0x1 ;  /* 0x000000040000795c */ /* 0x002fe20000300000 */
.L_x_33:
[----:B------:R-:W-:-:S13]  /*2100*/  ISETP.NE.AND P1, PT, R88, RZ, PT ;  /* 0x000000ff5800720c */ /* 0x000fda0003f25270 */
[----:B--23--:R-:W-:-:S05]  /*2110*/  @P1 LEA R4, R3, UR51, 0x3 ;  /* 0x0000003303041c11 */ /* 0x00cfca000f8e18ff */
[----:B------:R-:W-:-:S05]  /*2120*/  @P1 VIADD R4, R4, 0x30 ;  /* 0x0000003004041836 */ /* 0x000fca0000000000 */
[----:B------:R-:W-:-:S04]  /*2130*/  @P1 PRMT R4, R89, 0x654, R4 ;  /* 0x0000065459041816 */ /* 0x000fc80000000004 */
[----:B------:R2:W-:Y:S01]  /*2140*/  @P1 SYNCS.ARRIVE.TRANS64.RED.A1T0 RZ, [R4+URZ], RZ ;  /* 0x000000ff04ff19a7 */ /* 0x0005e2000810043f */
[----:B------:R-:W-:-:S13]  /*2150*/  ISETP.GT.U32.AND P1, PT, R22, 0x1, PT ;  /* 0x000000011600780c */ /* 0x000fda0003f24070 */
[----:B--2---:R-:W-:Y:S05]  /*2160*/  @P1 BRA `(.L_x_34) ;  /* 0x0000000000041947 */ /* 0x004fea0003800000 */
[----:B-1----:R-:W-:Y:S01]  /*2170*/  BPT.TRAP 0x1 ;  /* 0x000000040000795c */ /* 0x002fe20000300000 */
.L_x_34:
[----:B------:R-:W-:Y:S01]  /*2180*/  UIADD3 UR9, UR9, 0x1, URZ ;  /* 0x0000000109097890 */ /* 0x000fe2000fffe03f */
[C---:B------:R-:W-:Y:S01]  /*2190*/  ISETP.GT.AND P2, PT, R0.reuse, 0x1, PT ;  /* 0x000000010000780c */ /* 0x040fe20003f44270 */
[----:B------:R-:W-:Y:S01]  /*21a0*/  VIADD R3, R3, 0x1 ;  /* 0x0000000103037836 */ /* 0x000fe20000000000 */
[----:B------:R-:W-:Y:S01]  /*21b0*/  IADD3 R0, R0, -0x1, RZ ;  /* 0xffffffff00007810 */ /* 0x000fe20007ffe0ff */
[----:B------:R-:W-:-:S03]  /*21c0*/  UISETP.NE.AND UP0, UPT, UR9, 0x6, UPT ;  /* 0x000000060900788c */ /* 0x000fc6000bf05270 */
[C---:B------:R-:W-:Y:S01]  /*21d0*/  ISETP.NE.AND P1, PT, R3.reuse, 0x6, PT ;  /* 0x000000060300780c */ /* 0x040fe20003f25270 */
[----:B------:R-:W-:Y:S02]  /*21e0*/  USEL UR4, URZ, 0x1, UP0 ;  /* 0x000000013f047887 */ /* 0x000fe40008000000 */
[----:B------:R-:W-:Y:S01]  /*21f0*/  USEL UR9, UR9, URZ, UP0 ;  /* 0x0000003f09097287 */ /* 0x000fe20008000000 */
[----:B------:R-:W-:-:S03]  /*2200*/  SEL R3, R3, RZ, P1 ;  /* 0x000000ff03037207 */ /* 0x000fc60000800000 */
[----:B------:R-:W-:Y:S01]  /*2210*/  LOP3.LUT R6, R6, UR4, RZ, 0x3c, !PT ;  /* 0x0000000406067c12 */ /* 0x000fe2000f8e3cff */
[----:B------:R-:W-:Y:S07]  /*2220*/  @P2 BRA `(.L_x_35) ;  /* 0xfffffffc000c2947 */ /* 0x000fee000383ffff */
.L_x_28:
[----:B------:R-:W2:Y:S02]  /*2230*/  LDC R0, c[0x0][0x28c] ;  /* 0x0000a300ff007b82 */ /* 0x000ea40000000800 */
[----:B--2---:R-:W-:-:S13]  /*2240*/  ISETP.GE.AND P1, PT, R0, 0x1, PT ;  /* 0x000000010000780c */ /* 0x004fda0003f26270 */
[----:B------:R-:W-:Y:S05]  /*2250*/  @!P1 BRA `(.L_x_36) ;  /* 0x0000000000509947 */ /* 0x000fea0003800000 */
[----:B------:R-:W-:Y:S05]  /*2260*/  @!P0 BRA `(.L_x_37) ;  /* 0x0000000000048947 */ /* 0x000fea0003800000 */
[----:B-1----:R-:W-:Y:S01]  /*2270*/  BPT.TRAP 0x1 ;  /* 0x000000040000795c */ /* 0x002fe20000300000 */
.L_x_37:
[----:B------:R-:W-:Y:S01]  /*2280*/  ISETP.NE.AND P0, PT, R88, RZ, PT ;  /* 0x000000ff5800720c */ /* 0x000fe20003f05270 */
[----:B------:R-:W-:Y:S01]  /*2290*/  BSSY B0, `(.L_x_38) ;  /* 0x000000e000007945 */ /* 0x000fe20003800000 */
[----:B------:R-:W-:-:S11]  /*22a0*/  ISETP.GT.U32.AND P1, PT, R22, 0x1, PT ;  /* 0x000000011600780c */ /* 0x000fd60003f24070 */
[----:B------:R-:W-:Y:S05]  /*22b0*/  @!P0 BRA `(.L_x_39) ;  /* 0x00000000002c8947 */ /* 0x000fea0003800000 */
[----:B------:R-:W-:-:S04]  /*22c0*/  UISETP.LT.AND UP0, UPT, UR49, 0x1, UPT ;  /* 0x000000013100788c */ /* 0x000fc8000bf01270 */
[----:B------:R-:W-:-:S04]  /*22d0*/  USEL UR6, UR49, 0x1, UP0 ;  /* 0x0000000131067887 */ /* 0x000fc80008000000 */
[----:B------:R-:W-:-:S04]  /*22e0*/  UIADD3 UR6, UR44, UR49, -UR6 ;  /* 0x000000312c067290 */ /* 0x000fc8000fffe806 */
[----:B------:R-:W-:-:S04]  /*22f0*/  UIMAD.WIDE.U32 UR4, UR6, -0x55555555, URZ ;  /* 0xaaaaaaab060478a5 */ /* 0x000fc8000f8e003f */
[----:B------:R-:W-:-:S04]  /*2300*/  USHF.R.U32.HI UR4, URZ, 0x2, UR5 ;  /* 0x000000023f047899 */ /* 0x000fc80008011605 */
[----:B------:R-:W-:-:S04]  /*2310*/  UIMAD UR6, UR4, -0x6, UR6 ;  /* 0xfffffffa040678a4 */ /* 0x000fc8000f8e0206 */
[----:B------:R-:W-:-:S04]  /*2320*/  ULEA UR6, UR6, UR51, 0x3 ;  /* 0x0000003306067291 */ /* 0x000fc8000f8e183f */
[----:B------:R-:W-:-:S06]  /*2330*/  UIADD3 UR6, UR6, 0x30, URZ ;  /* 0x0000003006067890 */ /* 0x000fcc000fffe03f */
[----:B------:R-:W-:-:S05]  /*2340*/  IMAD.U32 R0, RZ, RZ, UR6 ;  /* 0x00000006ff007e24 */ /* 0x000fca000f8e00ff */
[----:B------:R-:W-:-:S04]  /*2350*/  PRMT R0, R89, 0x654, R0 ;  /* 0x0000065459007816 */ /* 0x000fc80000000000 */
[----:B------:R2:W-:Y:S03]  /*2360*/  SYNCS.ARRIVE.TRANS64.RED.A1T0 RZ, [R0+URZ], RZ ;  /* 0x000000ff00ff79a7 */ /* 0x0005e6000810043f */
.L_x_39:
[----:B-1----:R-:W-:Y:S05]  /*2370*/  BSYNC B0 ;  /* 0x0000000000007941 */ /* 0x002fea0003800000 */
.L_x_38:
[----:B------:R-:W-:Y:S05]  /*2380*/  @P1 BRA `(.L_x_36) ;  /* 0x0000000000041947 */ /* 0x000fea0003800000 */
[----:B------:R-:W-:Y:S01]  /*2390*/  BPT.TRAP 0x1 ;  /* 0x000000040000795c */ /* 0x000fe20000300000 */
.L_x_36:
[----:B------:R-:W-:Y:S01]  /*23a0*/  UIADD3 UR6, UR51, 0x200, URZ ;  /* 0x0000020033067890 */ /* 0x000fe2000fffe03f */
[----:B------:R-:W-:Y:S01]  /*23b0*/  R2UR UR46, R102 ;  /* 0x00000000662e72ca */ /* 0x000fe200000e0000 */
[----:B------:R-:W-:Y:S01]  /*23c0*/  UIADD3 UR54, UR49, UR44, URZ ;  /* 0x0000002c31367290 */ /* 0x000fe2000fffe03f */
[----:B------:R-:W-:Y:S01]  /*23d0*/  R2UR UR45, R100 ;  /* 0x00000000642d72ca */ /* 0x000fe200000e0000 */
[----:B------:R-:W-:Y:S02]  /*23e0*/  UISETP.GE.U32.AND UP1, UPT, UR49, 0x6, UPT ;  /* 0x000000063100788c */ /* 0x000fe4000bf26070 */
[----:B------:R-:W-:Y:S02]  /*23f0*/  ULOP3.LUT UP2, URZ, UR6, 0x1bf, URZ, 0xc0, !UPT ;  /* 0x000001bf063f7892 */ /* 0x000fe4000f84c03f */
[----:B------:R-:W-:-:S04]  /*2400*/  UISETP.GT.U32.AND UP0, UPT, UR54, 0x5, UPT ;  /* 0x000000053600788c */ /* 0x000fc8000bf04070 */
[----:B------:R-:W-:Y:S01]  /*2410*/  UISETP.LT.U32.AND UP0, UPT, UR49, 0x6, UP0 ;  /* 0x000000063100788c */ /* 0x000fe20008701070 */
[----:B------:R-:W-:Y:S01]  /*2420*/  PLOP3.LUT P0, PT, PT, PT, UP2, 0x80, 0x0 ;  /* 0x000000000000781c */ /* 0x000fe20003f0f028 */
[----:B------:R-:W-:Y:S02]  /*2430*/  USHF.L.U32 UR46, UR46, 0x7, URZ ;  /* 0x000000072e2e7899 */ /* 0x000fe4000800063f */
[----:B------:R-:W-:Y:S02]  /*2440*/  @UP1 UIMAD.WIDE.U32 UR4, UR54, -0x55555555, URZ ;  /* 0xaaaaaaab360418a5 */ /* 0x000fe4000f8e003f */
[----:B------:R-:W-:Y:S02]  /*2450*/  USEL UR6, URZ, 0x1, !UP0 ;  /* 0x000000013f067887 */ /* 0x000fe4000c000000 */
[----:B------:R-:W-:Y:S02]  /*2460*/  @UP1 USHF.R.U32.HI UR4, URZ, 0x2, UR5 ;  /* 0x000000023f041899 */ /* 0x000fe40008011605 */
[----:B------:R-:W-:-:S02]  /*2470*/  ULOP3.LUT UR48, UR48, UR6, URZ, 0x3c, !UPT ;  /* 0x0000000630307292 */ /* 0x000fc4000f8e3c3f */
[----:B------:R-:W-:Y:S02]  /*2480*/  USHF.L.U32 UR45, UR45, 0x7, URZ ;  /* 0x000000072d2d7899 */ /* 0x000fe4000800063f */
[----:B------:R-:W-:Y:S01]  /*2490*/  @UP1 ULOP3.LUT UR48, UR48, 0x1, UR4, 0x78, !UPT ;  /* 0x0000000130301892 */ /* 0x000fe2000f8e7804 */
[----:B------:R-:W-:Y:S11]  /*24a0*/  @!P0 BRA `(.L_x_40) ;  /* 0x00000000007c8947 */ /* 0x000ff60003800000 */
[----:B------:R-:W-:Y:S01]  /*24b0*/  MOV R23, 0x0 ;  /* 0x0000000000177802 */ /* 0x000fe20000000f00 */
[----:B------:R-:W-:Y:S01]  /*24c0*/  ULDC.64 UR4, c[0x4][0x80] ;  /* 0x0100200000047ab9 */ /* 0x000fe20000000a00 */
[----:B------:R-:W-:Y:S01]  /*24d0*/  ULDC.64 UR6, c[0x4][0x10] ;  /* 0x0100040000067ab9 */ /* 0x000fe20000000a00 */
[----:B------:R-:W-:Y:S01]  /*24e0*/  IMAD.U32 R4, RZ, RZ, UR4 ;  /* 0x00000004ff047e24 */ /* 0x000fe2000f8e00ff */
[----:B------:R3:W4:Y:S01]  /*24f0*/  LDC.64 R14, c[0x4][R23] ;  /* 0x01000000170e7b82 */ /* 0x0007220000000a00 */
[----:B------:R-:W-:Y:S01]  /*2500*/  IMAD.U32 R5, RZ, RZ, UR5 ;  /* 0x00000005ff057e24 */ /* 0x000fe2000f8e00ff */
[----:B------:R-:W-:Y:S01]  /*2510*/  ULDC.64 UR4, c[0x4][0x88] ;  /* 0x0100220000047ab9 */ /* 0x000fe20000000a00 */
[----:B------:R-:W-:Y:S02]  /*2520*/  IMAD.U32 R10, RZ, RZ, UR6 ;  /* 0x00000006ff0a7e24 */ /* 0x000fe4000f8e00ff */
[----:B------:R-:W-:Y:S02]  /*2530*/  IMAD.U32 R6, RZ, RZ, UR4 ;  /* 0x00000004ff067e24 */ /* 0x000fe4000f8e00ff */
[----:B------:R-:W-:-:S02]  /*2540*/  IMAD.U32 R7, RZ, RZ, UR5 ;  /* 0x00000005ff077e24 */ /* 0x000fc4000f8e00ff */
[----:B------:R-:W-:Y:S02]  /*2550*/  IMAD.U32 R11, RZ, RZ, UR7 ;  /* 0x00000007ff0b7e24 */ /* 0x000fe4000f8e00ff */
[----:B------:R-:W-:Y:S02]  /*2560*/  IMAD.MOV.U32 R8, RZ, RZ, 0x70 ;  /* 0x00000070ff087424 */ /* 0x000fe400078e00ff */
[----:B------:R-:W-:Y:S02]  /*2570*/  IMAD.MOV.U32 R12, RZ, RZ, 0x1 ;  /* 0x00000001ff0c7424 */ /* 0x000fe400078e00ff */
[----:B---3--:R-:W-:-:S07]  /*2580*/  IMAD.MOV.U32 R13, RZ, RZ, RZ ;  /* 0x000000ffff0d7224 */ /* 0x008fce00078e00ff */
[----:B------:R-:W-:-:S07]  /*2590*/  LEPC R20, `(.L_x_41) ;  /* 0x000000001014794e */ /* 0x000fce0000000000 */
[----:B-12-4-:R-:W-:Y:S05]  /*25a0*/  CALL.ABS.NOINC R14 ;  /* 0x000000000e007343 */ /* 0x016fea0003c00000 */
.L_x_41:
[----:B------:R1:W2:Y:S01]  /*25b0*/  LDC.64 R14, c[0x4][R23] ;  /* 0x01000000170e7b82 */ /* 0x0002a20000000a00 */
[----:B------:R-:W-:Y:S01]  /*25c0*/  ULDC.64 UR4, c[0x4][0x80] ;  /* 0x0100200000047ab9 */ /* 0x000fe20000000a00 */
[----:B------:R-:W-:Y:S01]  /*25d0*/  ULDC.64 UR6, c[0x4][0x10] ;  /* 0x0100040000067ab9 */ /* 0x000fe20000000a00 */
[----:B------:R-:W-:Y:S02]  /*25e0*/  IMAD.U32 R4, RZ, RZ, UR4 ;  /* 0x00000004ff047e24 */ /* 0x000fe4000f8e00ff */
        /* <DEDUP_REMOVED lines=8> */
[----:B-1----:R-:W-:-:S07]  /*2670*/  IMAD.MOV.U32 R13, RZ, RZ, RZ ;  /* 0x000000ffff0d7224 */ /* 0x002fce00078e00ff */
[----:B------:R-:W-:-:S07]  /*2680*/  LEPC R20, `(.L_x_40) ;  /* 0x000000001014794e */ /* 0x000fce0000000000 */
[----:B--2---:R-:W-:Y:S05]  /*2690*/  CALL.ABS.NOINC R14 ;  /* 0x000000000e007343 */ /* 0x004fea0003c00000 */
.L_x_40:
[----:B------:R-:W3:Y:S01]  /*26a0*/  LDC R4, c[0x0][0x288] ;  /* 0x0000a200ff047b82 */ /* 0x000ee20000000800 */
[----:B------:R-:W-:Y:S01]  /*26b0*/  ULDC.64 UR4, c[0x0][0x590] ;  /* 0x0001640000047ab9 */ /* 0x000fe20000000a00 */
[----:B--2---:R-:W-:Y:S01]  /*26c0*/  SHF.R.U32.HI R0, RZ, 0x2, R18 ;  /* 0x00000002ff007819 */ /* 0x004fe20000011612 */
[----:B------:R-:W-:Y:S01]  /*26d0*/  IMAD.U32 R107, RZ, RZ, UR4 ;  /* 0x00000004ff6b7e24 */ /* 0x000fe2000f8e00ff */
[C---:B------:R-:W-:Y:S01]  /*26e0*/  LOP3.LUT R6, R18.reuse, 0xe0, RZ, 0xc0, !PT ;  /* 0x000000e012067812 */ /* 0x040fe200078ec0ff */
[----:B------:R-:W-:Y:S01]  /*26f0*/  IMAD.U32 R108, RZ, RZ, UR5 ;  /* 0x00000005ff6c7e24 */ /* 0x000fe2000f8e00ff */
[----:B------:R-:W-:Y:S01]  /*2700*/  LOP3.LUT R3, R18, 0x3, RZ, 0xc0, !PT ;  /* 0x0000000312037812 */ /* 0x000fe200078ec0ff */
[----:B------:R-:W-:Y:S01]  /*2710*/  ULDC UR4, c[0x0][0x284] ;  /* 0x0000a10000047ab9 */ /* 0x000fe20000000800 */
[----:B------:R-:W-:Y:S02]  /*2720*/  ISETP.NE.U32.AND P0, PT, R107, RZ, PT ;  /* 0x000000ff6b00720c */ /* 0x000fe40003f05070 */
[----:B------:R-:W-:-:S02]  /*2730*/  LOP3.LUT R7, R0, 0x7, RZ, 0xc0, !PT ;  /* 0x0000000700077812 */ /* 0x000fc400078ec0ff */
[----:B------:R-:W-:Y:S02]  /*2740*/  ISETP.NE.AND.EX P0, PT, R108, RZ, PT, P0 ;  /* 0x000000ff6c00720c */ /* 0x000fe40003f05300 */
[----:B------:R-:W-:Y:S01]  /*2750*/  SHF.R.U32.HI R0, RZ, 0x1, R6 ;  /* 0x00000001ff007819 */ /* 0x000fe20000011606 */
[----:B---3--:R-:W-:-:S03]  /*2760*/  IMAD R5, R3, -0x2, R4 ;  /* 0xfffffffe03057824 */ /* 0x008fc600078e0204 */
[----:B------:R-:W-:Y:S01]  /*2770*/  IADD3 R3, -R0, UR4, -R7 ;  /* 0x0000000400037c10 */ /* 0x000fe2000fffe907 */
[----:B------:R-:W-:-:S04]  /*2780*/  IMAD R100, R100, -0x80, R5 ;  /* 0xffffff8064647824 */ /* 0x000fc800078e0205 */
[----:B------:R-:W-:Y:S02]  /*2790*/  IMAD R102, R102, -0x80, R3 ;  /* 0xffffff8066667824 */ /* 0x000fe400078e0203 */
[----:B------:R-:W-:Y:S05]  /*27a0*/  @!P0 BRA `(.L_x_42) ;  /* 0x0000000000548947 */ /* 0x000fea0003800000 */
[----:B------:R-:W-:Y:S02]  /*27b0*/  ULDC.64 UR4, c[0x0][0x588] ;  /* 0x0001620000047ab9 */ /* 0x000fe40000000a00 */
[----:B------:R-:W-:-:S04]  /*27c0*/  ISETP.NE.U32.AND P1, PT, RZ, UR4, PT ;  /* 0x00000004ff007c0c */ /* 0x000fc8000bf25070 */
[----:B------:R-:W-:-:S13]  /*27d0*/  ISETP.NE.AND.EX P1, PT, RZ, UR5, PT, P1 ;  /* 0x00000005ff007c0c */ /* 0x000fda000bf25310 */
[----:B------:R-:W-:Y:S05]  /*27e0*/  @!P1 BRA `(.L_x_43) ;  /* 0x0000000000289947 */ /* 0x000fea0003800000 */
[----:B------:R-:W2:Y:S01]  /*27f0*/  LDC.64 R4, c[0x0][0x588] ;  /* 0x00016200ff047b82 */ /* 0x000ea20000000a00 */
[----:B------:R-:W-:-:S04]  /*2800*/  IMAD R3, R107, UR47, RZ ;  /* 0x0000002f6b037c24 */ /* 0x000fc8000f8e02ff */
[----:B--2---:R-:W-:-:S05]  /*2810*/  IMAD.WIDE R4, R3, 0x4, R4 ;  /* 0x0000000403047825 */ /* 0x004fca00078e0204 */
[----:B------:R-:W2:Y:S01]  /*2820*/  LDG.E R91, desc[UR40][R4.64] ;  /* 0x00000028045b7981 */ /* 0x000ea2000c1e1900 */
[----:B------:R-:W-:Y:S02]  /*2830*/  IMAD.MOV.U32 R90, RZ, RZ, 0x1 ;  /* 0x00000001ff5a7424 */ /* 0x000fe400078e00ff */
[----:B------:R-:W-:Y:S02]  /*2840*/  IMAD.MOV.U32 R99, RZ, RZ, 0x1 ;  /* 0x00000001ff637424 */ /* 0x000fe400078e00ff */
[----:B------:R-:W-:Y:S02]  /*2850*/  IMAD.MOV.U32 R97, RZ, RZ, 0x1 ;  /* 0x00000001ff617424 */ /* 0x000fe400078e00ff */
[--C-:B--2---:R-:W-:Y:S02]  /*2860*/  IMAD.MOV.U32 R98, RZ, RZ, R91.reuse ;  /* 0x000000ffff627224 */ /* 0x104fe400078e005b */
[----:B------:R-:W-:Y:S01]  /*2870*/  IMAD.MOV.U32 R101, RZ, RZ, R91 ;  /* 0x000000ffff657224 */ /* 0x000fe200078e005b */
[----:B------:R-:W-:Y:S06]  /*2880*/  BRA `(.L_x_42) ;  /* 0x00000000001c7947 */ /* 0x000fec0003800000 */
.L_x_43:
[----:B------:R-:W-:Y:S01]  /*2890*/  ULDC UR4, c[0x0][0x580] ;  /* 0x0001600000047ab9 */ /* 0x000fe20000000800 */
[----:B------:R-:W-:Y:S01]  /*28a0*/  IMAD.MOV.U32 R90, RZ, RZ, 0x1 ;  /* 0x00000001ff5a7424 */ /* 0x000fe200078e00ff */
[----:B------:R-:W-:Y:S01]  /*28b0*/  MOV R99, 0x1 ;  /* 0x0000000100637802 */ /* 0x000fe20000000f00 */
[----:B------:R-:W-:Y:S02]  /*28c0*/  IMAD.MOV.U32 R97, RZ, RZ, 0x1 ;  /* 0x00000001ff617424 */ /* 0x000fe400078e00ff */
[----:B------:R-:W-:Y:S02]  /*28d0*/  IMAD.U32 R91, RZ, RZ, UR4 ;  /* 0x00000004ff5b7e24 */ /* 0x000fe4000f8e00ff */
[----:B------:R-:W-:Y:S02]  /*28e0*/  IMAD.U32 R98, RZ, RZ, UR4 ;  /* 0x00000004ff627e24 */ /* 0x000fe4000f8e00ff */
[----:B------:R-:W-:-:S07]  /*28f0*/  IMAD.U32 R101, RZ, RZ, UR4 ;  /* 0x00000004ff657e24 */ /* 0x000fce000f8e00ff */
.L_x_42:
[----:B------:R-:W2:Y:S02]  /*2900*/  LDC.64 R8, c[0x0][0x5b0] ;  /* 0x00016c00ff087b82 */ /* 0x000ea40000000a00 */
[----:B--2---:R-:W-:-:S04]  /*2910*/  ISETP.NE.U32.AND P1, PT, R8, RZ, PT ;  /* 0x000000ff0800720c */ /* 0x004fc80003f25070 */
[----:B------:R-:W-:-:S13]  /*2920*/  ISETP.NE.AND.EX P1, PT, R9, RZ, PT, P1 ;  /* 0x000000ff0900720c */ /* 0x000fda0003f25310 */
        /* <DEDUP_REMOVED lines=8> */
[----:B------:R2:W5:Y:S01]  /*29b0*/  LDG.E R92, desc[UR40][R4.64] ;  /* 0x00000028045c7981 */ /* 0x000562000c1e1900 */
[----:B------:R-:W-:Y:S05]  /*29c0*/  BRA `(.L_x_44) ;  /* 0x0000000000087947 */ /* 0x000fea0003800000 */
.L_x_45:
[----:B------:R-:W-:Y:S02]  /*29d0*/  ULDC UR4, c[0x0][0x5a0] ;  /* 0x0001680000047ab9 */ /* 0x000fe40000000800 */
[----:B------:R-:W-:-:S07]  /*29e0*/  IMAD.U32 R92, RZ, RZ, UR4 ;  /* 0x00000004ff5c7e24 */ /* 0x000fce000f8e00ff */
.L_x_44:
[----:B------:R-:W3:Y:S01]  /*29f0*/  LDC.64 R8, c[0x0][0x5c0] ;  /* 0x00017000ff087b82 */ /* 0x000ee20000000a00 */
[----:B------:R-:W-:Y:S01]  /*2a00*/  ULDC.64 UR4, c[0x0][0x588] ;  /* 0x0001620000047ab9 */ /* 0x000fe20000000a00 */
[----:B------:R-:W-:Y:S02]  /*2a10*/  ISETP.EQ.U32.AND P4, PT, R107, RZ, PT ;  /* 0x000000ff6b00720c */ /* 0x000fe40003f82070 */
[----:B------:R-:W-:Y:S02]  /*2a20*/  ISETP.NE.U32.AND P3, PT, RZ, UR4, PT ;  /* 0x00000004ff007c0c */ /* 0x000fe4000bf65070 */
[----:B------:R-:W-:Y:S02]  /*2a30*/  LOP3.LUT P5, RZ, R97, 0xff, RZ, 0xc0, !PT ;  /* 0x000000ff61ff7812 */ /* 0x000fe400078ac0ff */
[----:B------:R-:W4:Y:S01]  /*2a40*/  LDC R15, c[0x0][0x5c8] ;  /* 0x00017200ff0f7b82 */ /* 0x000f220000000800 */
[----:B------:R-:W-:Y:S02]  /*2a50*/  ISETP.NE.AND.EX P3, PT, RZ, UR5, PT, P3 ;  /* 0x00000005ff007c0c */ /* 0x000fe4000bf65330 */
[----:B------:R-:W-:-:S02]  /*2a60*/  FSEL R0, R101, R98, !P5 ;  /* 0x0000006265007208 */ /* 0x000fc40006800000 */
[----:B------:R-:W-:Y:S02]  /*2a70*/  ISETP.EQ.OR.EX P4, PT, R108, RZ, !P3, P4 ;  /* 0x000000ff6c00720c */ /* 0x000fe40005f82740 */
[----:B------:R-:W-:Y:S02]  /*2a80*/  PLOP3.LUT P1, PT, PT, PT, PT, 0x8, 0x0 ;  /* 0x000000000000781c */ /* 0x000fe40003f2e170 */
[----:B------:R-:W-:Y:S02]  /*2a90*/  PLOP3.LUT P3, PT, P3, PT, PT, 0x8, 0x0 ;  /* 0x000000000000781c */ /* 0x000fe40001f6e170 */
[C---:B------:R-:W-:Y:S02]  /*2aa0*/  FSEL R98, R91.reuse, R98, !P0 ;  /* 0x000000625b627208 */ /* 0x040fe40004000000 */
[----:B------:R-:W-:Y:S02]  /*2ab0*/  FSEL R0, R91, R0, !P0 ;  /* 0x000000005b007208 */ /* 0x000fe40004000000 */
[----:B---3--:R-:W-:-:S04]  /*2ac0*/  ISETP.NE.U32.AND P2, PT, R8, RZ, PT ;  /* 0x000000ff0800720c */ /* 0x008fc80003f45070 */
[----:B------:R-:W-:-:S04]  /*2ad0*/  ISETP.NE.AND.EX P2, PT, R9, RZ, PT, P2 ;  /* 0x000000ff0900720c */ /* 0x000fc80003f45320 */
[----:B----4-:R-:W-:Y:S01]  /*2ae0*/  FSEL R15, R15, RZ, !P2 ;  /* 0x000000ff0f0f7208 */ /* 0x010fe20005000000 */
[----:B------:R-:W-:Y:S08]  /*2af0*/  @!P4 BRA `(.L_x_46) ;  /* 0x00000000003cc947 */ /* 0x000ff00003800000 */
[----:B------:R-:W-:Y:S04]  /*2b00*/  BSSY B0, `(.L_x_46) ;  /* 0x000000e000007945 */ /* 0x000fe80003800000 */
[----:B------:R-:W-:Y:S05]  /*2b10*/  @!P0 BRA `(.L_x_47) ;  /* 0x0000000000248947 */ /* 0x000fea0003800000 */
[----:B------:R-:W-:Y:S02]  /*2b20*/  LOP3.LUT P4, RZ, R99, 0xff, RZ, 0xc0, !PT ;  /* 0x000000ff63ff7812 */ /* 0x000fe4000788c0ff */
[----:B------:R-:W-:Y:S02]  /*2b30*/  PLOP3.LUT P1, PT, P3, PT, PT, 0x80, 0x0 ;  /* 0x000000000000781c */ /* 0x000fe40001f2f070 */
[----:B------:R-:W-:-:S09]  /*2b40*/  PRMT R97, RZ, 0x7610, R97 ;  /* 0x00007610ff617816 */ /* 0x000fd20000000061 */
[----:B------:R-:W-:Y:S05]  /*2b50*/  @!P4 BRA `(.L_x_48) ;  /* 0x000000000020c947 */ /* 0x000fea0003800000 */
[----:B------:R-:W-:Y:S01]  /*2b60*/  FSETP.EQ.AND P1, PT, R91, RZ, PT ;  /* 0x000000ff5b00720b */ /* 0x000fe20003f22000 */
[----:B------:R-:W-:Y:S01]  /*2b70*/  IMAD.MOV.U32 R98, RZ, RZ, R91 ;  /* 0x000000ffff627224 */ /* 0x000fe200078e005b */
[----:B------:R-:W-:Y:S01]  /*2b80*/  PRMT R97, R99, 0x7610, R97 ;  /* 0x0000761063617816 */ /* 0x000fe20000000061 */
[----:B------:R-:W-:Y:S01]  /*2b90*/  IMAD.MOV.U32 R0, RZ, RZ, R91 ;  /* 0x000000ffff007224 */ /* 0x000fe200078e005b */
[----:B------:R-:W-:Y:S09]  /*2ba0*/  BRA `(.L_x_48) ;  /* 0x00000000000c7947 */ /* 0x000ff20003800000 */
.L_x_47:
[----:B------:R-:W-:Y:S01]  /*2bb0*/  FSETP.EQ.AND P1, PT, R91, RZ, PT ;  /* 0x000000ff5b00720b */ /* 0x000fe20003f22000 */
[--C-:B------:R-:W-:Y:S02]  /*2bc0*/  IMAD.MOV.U32 R98, RZ, RZ, R91.reuse ;  /* 0x000000ffff627224 */ /* 0x100fe400078e005b */
[----:B------:R-:W-:-:S10]  /*2bd0*/  IMAD.MOV.U32 R0, RZ, RZ, R91 ;  /* 0x000000ffff007224 */ /* 0x000fd400078e005b */
.L_x_48:
[----:B-1----:R-:W-:Y:S05]  /*2be0*/  BSYNC B0 ;  /* 0x0000000000007941 */ /* 0x002fea0003800000 */
.L_x_46:
[----:B------:R-:W-:Y:S04]  /*2bf0*/  BSSY B0, `(.L_x_49) ;  /* 0x000000f000007945 */ /* 0x000fe80003800000 */
[----:B------:R-:W-:Y:S05]  /*2c00*/  @!P0 BRA `(.L_x_50) ;  /* 0x0000000000288947 */ /* 0x000fea0003800000 */
[----:B------:R-:W-:Y:S02]  /*2c10*/  LOP3.LUT P0, RZ, R90, 0xff, RZ, 0xc0, !PT ;  /* 0x000000ff5aff7812 */ /* 0x000fe4000780c0ff */
[----:B------:R-:W-:Y:S02]  /*2c20*/  PRMT R99, RZ, 0x7610, R99 ;  /* 0x00007610ff637816 */ /* 0x000fe40000000063 */
[----:B------:R-:W-:-:S09]  /*2c30*/  PRMT R97, RZ, 0x7610, R97 ;  /* 0x00007610ff617816 */ /* 0x000fd20000000061 */
[----:B------:R-:W-:Y:S05]  /*2c40*/  @!P0 BRA `(.L_x_51) ;  /* 0x0000000000248947 */ /* 0x000fea0003800000 */
[----:B------:R-:W-:Y:S01]  /*2c50*/  FSETP.EQ.AND P3, PT, R91, RZ, PT ;  /* 0x000000ff5b00720b */ /* 0x000fe20003f62000 */
[----:B------:R-:W-:Y:S01]  /*2c60*/  IMAD.MOV.U32 R98, RZ, RZ, R91 ;  /* 0x000000ffff627224 */ /* 0x000fe200078e005b */
[C---:B------:R-:W-:Y:S01]  /*2c70*/  PRMT R99, R90.reuse, 0x7610, R99 ;  /* 0x000076105a637816 */ /* 0x040fe20000000063 */
[----:B------:R-:W-:Y:S01]  /*2c80*/  IMAD.MOV.U32 R0, RZ, RZ, R91 ;  /* 0x000000ffff007224 */ /* 0x000fe200078e005b */
[----:B------:R-:W-:Y:S01]  /*2c90*/  PRMT R97, R90, 0x7610, R97 ;  /* 0x000076105a617816 */ /* 0x000fe20000000061 */
[----:B------:R-:W-:Y:S08]  /*2ca0*/  BRA `(.L_x_51) ;  /* 0x00000000000c7947 */ /* 0x000ff00003800000 */
.L_x_50:
[----:B------:R-:W-:Y:S01]  /*2cb0*/  FSETP.EQ.AND P3, PT, R91, RZ, PT ;  /* 0x000000ff5b00720b */ /* 0x000fe20003f62000 */
[--C-:B------:R-:W-:Y:S02]  /*2cc0*/  IMAD.MOV.U32 R98, RZ, RZ, R91.reuse ;  /* 0x000000ffff627224 */ /* 0x100fe400078e005b */
[----:B------:R-:W-:-:S10]  /*2cd0*/  IMAD.MOV.U32 R0, RZ, RZ, R91 ;  /* 0x000000ffff007224 */ /* 0x000fd400078e005b */
.L_x_51:
[----:B-1----:R-:W-:Y:S05]  /*2ce0*/  BSYNC B0 ;  /* 0x0000000000007941 */ /* 0x002fea0003800000 */
.L_x_49:
[----:B------:R-:W-:Y:S01]  /*2cf0*/  LOP3.LUT R94, R94, 0x1, RZ, 0x3c, !PT ;  /* 0x000000015e5e7812 */ /* 0x000fe200078e3cff */
[----:B------:R-:W-:Y:S01]  /*2d00*/  IMAD.MOV.U32 R13, RZ, RZ, R15 ;  /* 0x000000ffff0d7224 */ /* 0x000fe200078e000f */
[----:B------:R-:W-:Y:S01]  /*2d10*/  MOV R3, RZ ;  /* 0x000000ff00037202 */ /* 0x000fe20000000f00 */
[----:B------:R-:W-:Y:S06]  /*2d20*/  @!P2 BRA `(.L_x_52) ;  /* 0x00000000005ca947 */ /* 0x000fec0003800000 */
[----:B------:R-:W1:Y:S01]  /*2d30*/  LDC.64 R10, c[0x0][0x5d0] ;  /* 0x00017400ff0a7b82 */ /* 0x000e620000000a00 */
[----:B------:R-:W-:Y:S01]  /*2d40*/  SHF.R.U32.HI R6, RZ, 0x5, R6 ;  /* 0x00000005ff067819 */ /* 0x000fe20000011606 */
[----:B------:R-:W-:Y:S01]  /*2d50*/  USHF.R.S32.HI UR4, URZ, 0x1f, UR47 ;  /* 0x0000001f3f047899 */ /* 0x000fe2000801142f */
[----:B------:R-:W-:-:S03]  /*2d60*/  ISETP.GE.AND P0, PT, R100, 0x1, PT ;  /* 0x000000016400780c */ /* 0x000fc60003f06270 */
[----:B--2---:R-:W-:Y:S01]  /*2d70*/  IMAD.SHL.U32 R4, R6, 0x10, RZ ;  /* 0x0000001006047824 */ /* 0x004fe200078e00ff */
[C---:B------:R-:W-:Y:S02]  /*2d80*/  ISETP.LT.OR P2, PT, R102.reuse, 0x1, !P0 ;  /* 0x000000016600780c */ /* 0x040fe40004741670 */
[----:B------:R-:W-:Y:S02]  /*2d90*/  ISETP.LT.OR P0, PT, R102, 0x9, !P0 ;  /* 0x000000096600780c */ /* 0x000fe40004701670 */
[----:B------:R-:W-:-:S05]  /*2da0*/  LOP3.LUT R4, R4, 0xfffffff0, R7, 0xe2, !PT ;  /* 0xfffffff004047812 */ /* 0x000fca00078ee207 */
[----:B------:R-:W-:-:S05]  /*2db0*/  VIADD R4, R4, UR46 ;  /* 0x0000002e04047c36 */ /* 0x000fca0008000000 */
[--C-:B------:R-:W-:Y:S01]  /*2dc0*/  SHF.R.S32.HI R5, RZ, 0x1f, R4.reuse ;  /* 0x0000001fff057819 */ /* 0x100fe20000011404 */
[C---:B-1----:R-:W-:Y:S02]  /*2dd0*/  IMAD R6, R10.reuse, UR4, RZ ;  /* 0x000000040a067c24 */ /* 0x042fe4000f8e02ff */
[----:B------:R-:W-:-:S04]  /*2de0*/  IMAD.WIDE.U32 R4, R10, UR47, R4 ;  /* 0x0000002f0a047c25 */ /* 0x000fc8000f8e0004 */
[----:B------:R-:W-:Y:S01]  /*2df0*/  IMAD R7, R11, UR47, R6 ;  /* 0x0000002f0b077c24 */ /* 0x000fe2000f8e0206 */
[----:B------:R-:W-:-:S03]  /*2e00*/  LEA R6, P4, R4, R8, 0x1 ;  /* 0x0000000804067211 */ /* 0x000fc600078808ff */
[----:B------:R-:W-:-:S05]  /*2e10*/  IMAD.IADD R5, R5, 0x1, R7 ;  /* 0x0000000105057824 */ /* 0x000fca00078e0207 */
[----:B------:R-:W-:-:S05]  /*2e20*/  LEA.HI.X R7, R4, R9, R5, 0x1, P4 ;  /* 0x0000000904077211 */ /* 0x000fca00020f0c05 */
[----:B------:R-:W2:Y:S04]  /*2e30*/  @!P2 LDG.E.U16 R5, desc[UR40][R6.64] ;  /* 0x000000280605a981 */ /* 0x000ea8000c1e1500 */
[----:B------:R-:W3:Y:S01]  /*2e40*/  @!P0 LDG.E.U16 R4, desc[UR40][R6.64+0x10] ;  /* 0x0000102806048981 */ /* 0x000ee2000c1e1500 */
[----:B------:R-:W-:Y:S01]  /*2e50*/  IMAD.MOV.U32 R15, RZ, RZ, RZ ;  /* 0x000000ffff0f7224 */ /* 0x000fe200078e00ff */
[----:B--2---:R-:W-:-:S04]  /*2e60*/  @!P2 PRMT R15, R5, 0x5410, RZ ;  /* 0x00005410050fa816 */ /* 0x004fc800000000ff */
[----:B---3--:R-:W-:-:S05]  /*2e70*/  @!P0 PRMT R15, R15, 0x5410, R4 ;  /* 0x000054100f0f8816 */ /* 0x008fca0000000004 */
[C---:B------:R-:W-:Y:S01]  /*2e80*/  IMAD.U32 R13, R15.reuse, 0x10000, RZ ;  /* 0x000100000f0d7824 */ /* 0x040fe200078e00ff */
[----:B------:R-:W-:-:S07]  /*2e90*/  LOP3.LUT R15, R15, 0xffff0000, RZ, 0xc0, !PT ;  /* 0xffff00000f0f7812 */ /* 0x000fce00078ec0ff */
.L_x_52:
[----:B------:R-:W-:Y:S01]  /*2ea0*/  BSSY B0, `(.L_x_53) ;  /* 0x0000019000007945 */ /* 0x000fe20003800000 */
[----:B------:R-:W-:Y:S02]  /*2eb0*/  CS2R R6, SRZ ;  /* 0x0000000000067805 */ /* 0x000fe4000001ff00 */
[----:B--2---:R-:W-:Y:S02]  /*2ec0*/  CS2R R4, SRZ ;  /* 0x0000000000047805 */ /* 0x004fe4000001ff00 */
[----:B------:R-:W-:Y:S02]  /*2ed0*/  CS2R R10, SRZ ;  /* 0x00000000000a7805 */ /* 0x000fe4000001ff00 */
[----:B------:R-:W-:Y:S01]  /*2ee0*/  CS2R R8, SRZ ;  /* 0x0000000000087805 */ /* 0x000fe2000001ff00 */
[----:B------:R-:W-:Y:S06]  /*2ef0*/  @P1 BRA `(.L_x_54) ;  /* 0x00000000004c1947 */ /* 0x000fec0003800000 */
[----:B------:R-:W-:-:S13]  /*2f00*/  ISETP.NE.AND P0, PT, R104, 0x3, PT ;  /* 0x000000036800780c */ /* 0x000fda0003f05270 */
[----:B------:R-:W-:Y:S05]  /*2f10*/  @!P0 BRA `(.L_x_55) ;  /* 0x0000000000048947 */ /* 0x000fea0003800000 */
[----:B------:R-:W-:Y:S01]  /*2f20*/  BPT.TRAP 0x1 ;  /* 0x000000040000795c */ /* 0x000fe20000300000 */
.L_x_55:
[----:B------:R-:W-:Y:S01]  /*2f30*/  SHF.L.U32 R3, R94, 0x1f, RZ ;  /* 0x0000001f5e037819 */ /* 0x000fe200000006ff */
[----:B------:R-:W-:Y:S01]  /*2f40*/  BSSY B1, `(.L_x_56) ;  /* 0x0000005000017945 */ /* 0x000fe20003800000 */
[----:B------:R-:W-:Y:S01]  /*2f50*/  @!P3 LEA R12, R93, UR51, 0x1 ;  /* 0x000000335d0cbc11 */ /* 0x000fe2000f8e08ff */
[----:B------:R-:W-:Y:S01]  /*2f60*/  IMAD.MOV.U32 R11, RZ, RZ, RZ ;  /* 0x000000ffff0b7224 */ /* 0x000fe200078e00ff */
[----:B------:R-:W1:Y:S02]  /*2f70*/  SYNCS.PHASECHK.TRANS64.TRYWAIT P0, [UR51+0x60], R3 ;  /* 0x00006003ff0075a7 */ /* 0x000e640008000173 */
[----:B-1----:R-:W-:Y:S05]  /*2f80*/  @!P0 BRA `(.L_x_57) ;  /* 0x0000005000a08947 */ /* 0x002fea0003800000 */
.L_x_174:
[----:B------:R-:W-:Y:S05]  /*2f90*/  BSYNC B1 ;  /* 0x0000000000017941 */ /* 0x000fea0003800000 */
.L_x_56:
[----:B------:R-:W-:Y:S01]  /*2fa0*/  IMAD.MOV.U32 R10, RZ, RZ, RZ ;  /* 0x000000ffff0a7224 */ /* 0x000fe200078e00ff */
[----:B------:R-:W-:Y:S01]  /*2fb0*/  CS2R R8, SRZ ;  /* 0x0000000000087805 */ /* 0x000fe2000001ff00 */
[----:B------:R-:W-:Y:S01]  /*2fc0*/  IMAD.MOV.U32 R6, RZ, RZ, RZ ;  /* 0x000000ffff067224 */ /* 0x000fe200078e00ff */
[----:B-1----:R-:W-:Y:S01]  /*2fd0*/  CS2R R4, SRZ ;  /* 0x0000000000047805 */ /* 0x002fe2000001ff00 */
[----:B------:R-:W-:Y:S01]  /*2fe0*/  @!P3 IMAD R14, R95, 0x2, R12 ;  /* 0x000000025f0eb824 */ /* 0x000fe200078e020c */
[----:B------:R-:W-:Y:S05]  /*2ff0*/  @!P3 WARPSYNC.ALL ;  /* 0x000000000000b948 */ /* 0x000fea0003800000 */
[----:B------:R1:W2:Y:S01]  /*3000*/  @!P3 LDSM.16.M88.4 R8, [R12+0x200] ;  /* 0x000200000c08b83b */ /* 0x0002a20000000200 */
[----:B------:R-:W-:-:S03]  /*3010*/  IMAD.MOV.U32 R3, RZ, RZ, 0x1 ;  /* 0x00000001ff037424 */ /* 0x000fc600078e00ff */
[----:B------:R1:W3:Y:S04]  /*3020*/  @!P3 LDSM.16.M88.4 R4, [R14+0x200] ;  /* 0x000200000e04b83b */ /* 0x0002e80000000200 */
.L_x_54:
[----:B------:R-:W-:Y:S05]  /*3030*/  BSYNC B0 ;  /* 0x0000000000007941 */ /* 0x000fea0003800000 */
.L_x_53:
[C---:B--2---:R-:W-:Y:S01]  /*3040*/  SHF.L.U32 R102, R10.reuse, 0x10, RZ ;  /* 0x000000100a667819 */ /* 0x044fe200000006ff */
[C---:B------:R-:W-:Y:S01]  /*3050*/  IMAD.U32 R20, R9.reuse, 0x10000, RZ ;  /* 0x0001000009147824 */ /* 0x040fe200078e00ff */
[----:B------:R-:W-:Y:S01]  /*3060*/  LOP3.LUT R100, R9, 0xffff0000, RZ, 0xc0, !PT ;  /* 0xffff000009647812 */ /* 0x000fe200078ec0ff */
[C---:B------:R-:W-:Y:S01]  /*3070*/  IMAD.U32 R106, R11.reuse, 0x10000, RZ ;  /* 0x000100000b6a7824 */ /* 0x040fe200078e00ff */
[----:B------:R-:W-:Y:S01]  /*3080*/  LOP3.LUT R10, R10, 0xffff0000, RZ, 0xc0, !PT ;  /* 0xffff00000a0a7812 */ /* 0x000fe200078ec0ff */
[----:B-1----:R-:W-:Y:S01]  /*3090*/  IMAD.U32 R12, R8, 0x10000, RZ ;  /* 0x00010000080c7824 */ /* 0x002fe200078e00ff */
[----:B------:R-:W-:Y:S01]  /*30a0*/  LOP3.LUT R110, R11, 0xffff0000, RZ, 0xc0, !PT ;  /* 0xffff00000b6e7812 */ /* 0x000fe200078ec0ff */
[--C-:B-----5:R-:W-:Y:S01]  /*30b0*/  FFMA R9, R92, R24, R13.reuse ;  /* 0x000000185c097223 */ /* 0x120fe2000000000d */
[----:B------:R-:W-:Y:S01]  /*30c0*/  LOP3.LUT R14, R8, 0xffff0000, RZ, 0xc0, !PT ;  /* 0xffff0000080e7812 */ /* 0x000fe200078ec0ff */
[C---:B------:R-:W-:Y:S01]  /*30d0*/  FFMA R11, R92.reuse, R25, R13 ;  /* 0x000000195c0b7223 */ /* 0x040fe2000000000d */
[C-C-:B------:R-:W-:Y:S01]  /*30e0*/  FFMA R105, R92.reuse, R26, R15.reuse ;  /* 0x0000001a5c697223 */ /* 0x140fe2000000000f */
[C---:B------:R-:W-:Y:S01]  /*30f0*/  FFMA R8, R92.reuse, R27, R15 ;  /* 0x0000001b5c087223 */ /* 0x040fe2000000000f */
[C-C-:B------:R-:W-:Y:S01]  /*3100*/  FFMA R28, R92.reuse, R28, R13.reuse ;  /* 0x0000001c5c1c7223 */ /* 0x140fe2000000000d */
[C---:B------:R-:W-:Y:S01]  /*3110*/  FFMA R29, R92.reuse, R29, R13 ;  /* 0x0000001d5c1d7223 */ /* 0x040fe2000000000d */
[C-C-:B------:R-:W-:Y:S01]  /*3120*/  FFMA R30, R92.reuse, R30, R15.reuse ;  /* 0x0000001e5c1e7223 */ /* 0x140fe2000000000f */
[----:B------:R-:W-:Y:S01]  /*3130*/  FFMA R31, R92, R31, R15 ;  /* 0x0000001f5c1f7223 */ /* 0x000fe2000000000f */
[-C--:B------:R-:W-:Y:S01]  /*3140*/  FMUL R20, R20, R101.reuse ;  /* 0x0000006514147220 */ /* 0x080fe20000400000 */
[-C--:B------:R-:W-:Y:S01]  /*3150*/  FMUL R21, R100, R101.reuse ;  /* 0x0000006564157220 */ /* 0x080fe20000400000 */
[-C--:B------:R-:W-:Y:S01]  /*3160*/  FMUL R23, R102, R101.reuse ;  /* 0x0000006566177220 */ /* 0x080fe20000400000 */
[-C--:B------:R-:W-:Y:S01]  /*3170*/  FMUL R24, R10, R101.reuse ;  /* 0x000000650a187220 */ /* 0x080fe20000400000 */
[-C--:B------:R-:W-:Y:S01]  /*3180*/  FMUL R25, R106, R101.reuse ;  /* 0x000000656a197220 */ /* 0x080fe20000400000 */
[-C--:B------:R-:W-:Y:S01]  /*3190*/  FMUL R26, R110, R101.reuse ;  /* 0x000000656e1a7220 */ /* 0x080fe20000400000 */
[-C--:B------:R-:W-:Y:S01]  /*31a0*/  FMUL R12, R12, R101.reuse ;  /* 0x000000650c0c7220 */ /* 0x080fe20000400000 */
[----:B------:R-:W-:Y:S01]  /*31b0*/  FMUL R14, R14, R101 ;  /* 0x000000650e0e7220 */ /* 0x000fe20000400000 */
[C---:B---3--:R-:W-:Y:S01]  /*31c0*/  IMAD.U32 R116, R5.reuse, 0x10000, RZ ;  /* 0x0001000005747824 */ /* 0x048fe200078e00ff */
[----:B------:R-:W-:Y:S01]  /*31d0*/  LOP3.LUT R118, R5, 0xffff0000, RZ, 0xc0, !PT ;  /* 0xffff000005767812 */ /* 0x000fe200078ec0ff */
[C---:B------:R-:W-:Y:S01]  /*31e0*/  IMAD.U32 R120, R6.reuse, 0x10000, RZ ;  /* 0x0001000006787824 */ /* 0x040fe200078e00ff */
[----:B------:R-:W-:Y:S01]  /*31f0*/  LOP3.LUT R122, R6, 0xffff0000, RZ, 0xc0, !PT ;  /* 0xffff0000067a7812 */ /* 0x000fe200078ec0ff */
[C---:B------:R-:W-:Y:S01]  /*3200*/  IMAD.U32 R112, R4.reuse, 0x10000, RZ ;  /* 0x0001000004707824 */ /* 0x040fe200078e00ff */
[----:B------:R-:W-:Y:S01]  /*3210*/  LOP3.LUT R114, R4, 0xffff0000, RZ, 0xc0, !PT ;  /* 0xffff000004727812 */ /* 0x000fe200078ec0ff */
[----:B------:R-:W-:Y:S01]  /*3220*/  FADD R5, R105, R20 ;  /* 0x0000001469057221 */ /* 0x000fe20000000000 */
[----:B------:R-:W-:Y:S01]  /*3230*/  FADD R8, R8, R21 ;  /* 0x0000001508087221 */ /* 0x000fe20000000000 */
[----:B------:R-:W-:Y:S01]  /*3240*/  FADD R6, R28, R23 ;  /* 0x000000171c067221 */ /* 0x000fe20000000000 */
[----:B------:R-:W-:Y:S01]  /*3250*/  FADD R29, R29, R24 ;  /* 0x000000181d1d7221 */ /* 0x000fe20000000000 */
[----:B------:R-:W-:Y:S01]  /*3260*/  FADD R30, R30, R25 ;  /* 0x000000191e1e7221 */ /* 0x000fe20000000000 */
[----:B------:R-:W-:Y:S01]  /*3270*/  FADD R31, R31, R26 ;  /* 0x0000001a1f1f7221 */ /* 0x000fe20000000000 */
[----:B------:R-:W-:Y:S01]  /*3280*/  FADD R4, R9, R12 ;  /* 0x0000000c09047221 */ /* 0x000fe20000000000 */
[----:B------:R-:W-:Y:S01]  /*3290*/  FADD R11, R11, R14 ;  /* 0x0000000e0b0b7221 */ /* 0x000fe20000000000 */
[C---:B------:R-:W-:Y:S01]  /*32a0*/  LOP3.LUT R100, R7.reuse, 0xffff0000, RZ, 0xc0, !PT ;  /* 0xffff000007647812 */ /* 0x040fe200078ec0ff */
[----:B------:R-:W-:Y:S01]  /*32b0*/  IMAD.U32 R124, R7, 0x10000, RZ ;  /* 0x00010000077c7824 */ /* 0x000fe200078e00ff */
[----:B------:R-:W-:Y:S01]  /*32c0*/  F2FP.RELU.BF16.F32.PACK_AB R5, R8, R5 ;  /* 0x000000050805723e */ /* 0x000fe200000018ff */
[C-C-:B------:R-:W-:Y:S01]  /*32d0*/  FFMA R8, R92.reuse, R32, R13.reuse ;  /* 0x000000205c087223 */ /* 0x140fe2000000000d */
[----:B------:R-:W-:Y:S01]  /*32e0*/  F2FP.RELU.BF16.F32.PACK_AB R6, R29, R6 ;  /* 0x000000061d06723e */ /* 0x000fe200000018ff */
[----:B------:R-:W-:Y:S01]  /*32f0*/  FFMA R9, R92, R33, R13 ;  /* 0x000000215c097223 */ /* 0x000fe2000000000d */
[----:B------:R-:W-:Y:S01]  /*3300*/  F2FP.RELU.BF16.F32.PACK_AB R7, R31, R30 ;  /* 0x0000001e1f07723e */ /* 0x000fe200000018ff */
[-C--:B------:R-:W-:Y:S01]  /*3310*/  FMUL R29, R112, R101.reuse ;  /* 0x00000065701d7220 */ /* 0x080fe20000400000 */
[----:B------:R-:W-:Y:S01]  /*3320*/  F2FP.RELU.BF16.F32.PACK_AB R4, R11, R4 ;  /* 0x000000040b04723e */ /* 0x000fe200000018ff */
[----:B------:R-:W-:Y:S01]  /*3330*/  FMUL R30, R114, R101 ;  /* 0x00000065721e7220 */ /* 0x000fe20000400000 */
[C-C-:B------:R-:W-:Y:S01]  /*3340*/  FFMA R10, R92.reuse, R34, R15.reuse ;  /* 0x000000225c0a7223 */ /* 0x140fe2000000000f */
[C-C-:B------:R-:W-:Y:S01]  /*3350*/  FFMA R11, R92.reuse, R35, R15.reuse ;  /* 0x000000235c0b7223 */ /* 0x140fe2000000000f */
[----:B------:R-:W-:Y:S01]  /*3360*/  FFMA R27, R92, R38, R15 ;  /* 0x000000265c1b7223 */ /* 0x000fe2000000000f */
[-C--:B------:R-:W-:Y:S01]  /*3370*/  FMUL R31, R116, R101.reuse ;  /* 0x00000065741f7220 */ /* 0x080fe20000400000 */
[----:B------:R-:W-:Y:S01]  /*3380*/  FMUL R32, R118, R101 ;  /* 0x0000006576207220 */ /* 0x000fe20000400000 */
[C---:B------:R-:W-:Y:S01]  /*3390*/  FFMA R28, R92.reuse, R36, R13 ;  /* 0x000000245c1c7223 */ /* 0x040fe2000000000d */
[----:B------:R-:W-:Y:S01]  /*33a0*/  FFMA R38, R92, R39, R15 ;  /* 0x000000275c267223 */ /* 0x000fe2000000000f */
[-C--:B------:R-:W-:Y:S01]  /*33b0*/  FMUL R33, R120, R101.reuse ;  /* 0x0000006578217220 */ /* 0x080fe20000400000 */
[-C--:B------:R-:W-:Y:S01]  /*33c0*/  FMUL R34, R124, R101.reuse ;  /* 0x000000657c227220 */ /* 0x080fe20000400000 */
[----:B------:R-:W-:Y:S01]  /*33d0*/  FMUL R35, R100, R101 ;  /* 0x0000006564237220 */ /* 0x000fe20000400000 */
[----:B------:R-:W-:Y:S01]  /*33e0*/  FFMA R37, R92, R37, R13 ;  /* 0x000000255c257223 */ /* 0x000fe2000000000d */
[----:B------:R-:W-:Y:S01]  /*33f0*/  FMUL R36, R122, R101 ;  /* 0x000000657a247220 */ /* 0x000fe20000400000 */
        /* <DEDUP_REMOVED lines=8> */
[----:B------:R-:W-:Y:S01]  /*3480*/  LEA R28, R93, UR51, 0x1 ;  /* 0x000000335d1c7c11 */ /* 0x000fe2000f8e08ff */
[----:B------:R-:W-:Y:S05]  /*3490*/  WARPSYNC.ALL ;  /* 0x0000000000007948 */ /* 0x000fea0003800000 */
[----:B------:R-:W-:Y:S01]  /*34a0*/  F2FP.RELU.BF16.F32.PACK_AB R8, R9, R8 ;  /* 0x000000080908723e */ /* 0x000fe200000018ff */
[----:B------:R1:W-:Y:S01]  /*34b0*/  STSM.16.M88.4 [R28+0x200], R4 ;  /* 0x000200041c007844 */ /* 0x0003e20000000200 */
[----:B------:R-:W-:Y:S01]  /*34c0*/  F2FP.RELU.BF16.F32.PACK_AB R9, R11, R10 ;  /* 0x0000000a0b09723e */ /* 0x000fe200000018ff */
[----:B------:R-:W-:Y:S01]  /*34d0*/  BSSY B0, `(.L_x_58) ;  /* 0x0000014000007945 */ /* 0x000fe20003800000 */
[----:B------:R-:W-:Y:S01]  /*34e0*/  F2FP.RELU.BF16.F32.PACK_AB R11, R38, R27 ;  /* 0x0000001b260b723e */ /* 0x000fe200000018ff */
[----:B------:R-:W-:Y:S01]  /*34f0*/  IMAD R27, R95, 0x2, R28 ;  /* 0x000000025f1b7824 */ /* 0x000fe200078e021c */
[----:B------:R-:W-:-:S02]  /*3500*/  F2FP.RELU.BF16.F32.PACK_AB R10, R100, R39 ;  /* 0x00000027640a723e */ /* 0x000fc400000018ff */
[----:B------:R-:W-:-:S03]  /*3510*/  ISETP.GT.U32.AND P0, PT, R96, 0x3e, PT ;  /* 0x0000003e6000780c */ /* 0x000fc60003f04070 */
[----:B------:R1:W-:Y:S01]  /*3520*/  STSM.16.M88.4 [R27+0x200], R8 ;  /* 0x000200081b007844 */ /* 0x0003e20000000200 */
[----:B------:R-:W-:Y:S01]  /*3530*/  @!PT LDS RZ, [RZ] ;  /* 0x00000000fffff984 */ /* 0x000fe20000000800 */
[----:B------:R-:W-:Y:S01]  /*3540*/  @!PT LDS RZ, [RZ] ;  /* 0x00000000fffff984 */ /* 0x000fe20000000800 */
[----:B------:R-:W-:Y:S01]  /*3550*/  @!PT LDS RZ, [RZ] ;  /* 0x00000000fffff984 */ /* 0x000fe20000000800 */
[----:B------:R-:W-:Y:S01]  /*3560*/  @!PT LDS RZ, [RZ] ;  /* 0x00000000fffff984 */ /* 0x000fe20000000800 */
[----:B------:R2:W-:Y:S06]  /*3570*/  MEMBAR.ALL.CTA ;  /* 0x0000000000007992 */ /* 0x0005ec0000008000 */
[----:B--2---:R-:W2:Y:S02]  /*3580*/  FENCE.VIEW.ASYNC.S ;  /* 0x00000000000073c6 */ /* 0x004ea40000000000 */
[----:B--2---:R-:W-:Y:S06]  /*3590*/  BAR.SYNC.DEFER_BLOCKING 0x1, 0x100 ;  /* 0x0044000000007b1d */ /* 0x004fec0000010000 */
[----:B------:R-:W-:Y:S05]  /*35a0*/  @P0 BRA `(.L_x_59) ;  /* 0x0000000000180947 */ /* 0x000fea0003800000 */
[----:B------:R-:W-:Y:S02]  /*35b0*/  UIADD3 UR4, UP0, UR52, 0x4f0, URZ ;  /* 0x000004f034047890 */ /* 0x000fe4000ff1e03f */
[----:B------:R-:W-:Y:S02]  /*35c0*/  UIADD3 UR44, UR51, 0x200, URZ ;  /* 0x00000200332c7890 */ /* 0x000fe4000fffe03f */
[----:B------:R-:W-:-:S09]  /*35d0*/  UIADD3.X UR5, URZ, UR53, URZ, UP0, !UPT ;  /* 0x000000353f057290 */ /* 0x000fd200087fe43f */
[----:B------:R2:W-:Y:S01]  /*35e0*/  UTMASTG.3D [UR44], [UR4] ;  /* 0x0000002c040073b5 */ /* 0x0005e20008010000 */
[----:B------:R0:W-:Y:S01]  /*35f0*/  UTMACMDFLUSH ;  /* 0x00000000000079b7 */ /* 0x0001e20000000000 */
[----:B--2---:R-:W-:-:S04]  /*3600*/  DEPBAR.LE SB0, 0x1 ;  /* 0x000080400000791a */ /* 0x004fc80000000000 */
.L_x_59:
[----:B------:R-:W-:Y:S05]  /*3610*/  BSYNC B0 ;  /* 0x0000000000007941 */ /* 0x000fea0003800000 */
.L_x_58:
[----:B------:R-:W-:Y:S01]  /*3620*/  BAR.SYNC.DEFER_BLOCKING 0x1, 0x100 ;  /* 0x0044000000007b1d */ /* 0x000fe20000010000 */
[----:B------:R-:W-:Y:S01]  /*3630*/  ISETP.NE.AND P2, PT, RZ, UR43, PT ;  /* 0x0000002bff007c0c */ /* 0x000fe2000bf45270 */
[----:B------:R-:W-:-:S12]  /*3640*/  VIADD R38, R28, 0x200 ;  /* 0x000002001c267836 */ /* 0x000fd80000000000 */
[----:B------:R-:W-:Y:S05]  /*3650*/  @!P2 BRA `(.L_x_60) ;  /* 0x000000000034a947 */ /* 0x000fea0003800000 */
[----:B------:R-:W-:Y:S04]  /*3660*/  BSSY B0, `(.L_x_61) ;  /* 0x0000009000007945 */ /* 0x000fe80003800000 */
[----:B------:R-:W-:Y:S05]  /*3670*/  @P1 BRA `(.L_x_62) ;  /* 0x00000000001c1947 */ /* 0x000fea0003800000 */
[----:B------:R-:W-:-:S13]  /*3680*/  ISETP.NE.AND P2, PT, R104, 0x3, PT ;  /* 0x000000036800780c */ /* 0x000fda0003f45270 */
[----:B------:R-:W-:Y:S05]  /*3690*/  @!P2 BRA `(.L_x_63) ;  /* 0x000000000004a947 */ /* 0x000fea0003800000 */
[----:B------:R-:W-:Y:S01]  /*36a0*/  BPT.TRAP 0x1 ;  /* 0x000000040000795c */ /* 0x000fe20000300000 */
.L_x_63:
[----:B------:R-:W-:-:S04]  /*36b0*/  ULEA UR4, UR42, UR51, 0x3 ;  /* 0x000000332a047291 */ /* 0x000fc8000f8e183f */
[----:B------:R-:W-:-:S04]  /*36c0*/  UIADD3 UR4, UR4, 0x80, URZ ;  /* 0x0000008004047890 */ /* 0x000fc8000fffe03f */
[----:B------:R-:W-:-:S09]  /*36d0*/  UPRMT UR4, UR50, 0x654, UR4 ;  /* 0x0000065432047896 */ /* 0x000fd20008000004 */
[----:B------:R-:W-:Y:S03]  /*36e0*/  SYNCS.ARRIVE.TRANS64.RED.A1T0 RZ, [UR4], RZ ;  /* 0x000000ffffff79a7 */ /* 0x000fe60008100404 */
.L_x_62:
[----:B------:R-:W-:Y:S05]  /*36f0*/  BSYNC B0 ;  /* 0x0000000000007941 */ /* 0x000fea0003800000 */
.L_x_61:
[----:B------:R-:W-:-:S04]  /*3700*/  UIADD3 UR42, UR42, 0x1, URZ ;  /* 0x000000012a2a7890 */ /* 0x000fc8000fffe03f */
[----:B------:R-:W-:-:S04]  /*3710*/  UISETP.NE.AND UP0, UPT, UR42, 0x4, UPT ;  /* 0x000000042a00788c */ /* 0x000fc8000bf05270 */
[----:B------:R-:W-:-:S12]  /*3720*/  USEL UR42, UR42, URZ, UP0 ;  /* 0x0000003f2a2a7287 */ /* 0x000fd80008000000 */
.L_x_60:
[----:B------:R-:W-:Y:S04]  /*3730*/  BSSY B0, `(.L_x_64) ;  /* 0x0000032000007945 */ /* 0x000fe80003800000 */
[----:B------:R-:W-:Y:S05]  /*3740*/  @P1 BRA `(.L_x_65) ;  /* 0x0000000000c01947 */ /* 0x000fea0003800000 */
[----:B------:R-:W-:-:S13]  /*3750*/  ISETP.NE.AND P2, PT, R104, 0x3, PT ;  /* 0x000000036800780c */ /* 0x000fda0003f45270 */
[----:B------:R-:W-:Y:S05]  /*3760*/  @!P2 BRA `(.L_x_66) ;  /* 0x000000000004a947 */ /* 0x000fea0003800000 */
[----:B------:R-:W-:Y:S01]  /*3770*/  BPT.TRAP 0x1 ;  /* 0x000000040000795c */ /* 0x000fe20000300000 */
.L_x_66:
[----:B-1----:R-:W-:Y:S01]  /*3780*/  LEA R4, R3, UR51, 0x3 ;  /* 0x0000003303047c11 */ /* 0x002fe2000f8e18ff */
[----:B------:R-:W-:Y:S01]  /*3790*/  BSSY B1, `(.L_x_67) ;  /* 0x0000004000017945 */ /* 0x000fe20003800000 */
[----:B------:R-:W-:-:S04]  /*37a0*/  SHF.L.U32 R5, R94, 0x1f, RZ ;  /* 0x0000001f5e057819 */ /* 0x000fc800000006ff */
[----:B------:R-:W1:Y:S02]  /*37b0*/  SYNCS.PHASECHK.TRANS64.TRYWAIT P2, [R4+URZ+0x60], R5 ;  /* 0x00006005040075a7 */ /* 0x000e64000804017f */
[----:B-1----:R-:W-:Y:S05]  /*37c0*/  @!P2 BRA `(.L_x_68) ;  /* 0x0000004800a8a947 */ /* 0x002fea0003800000 */
.L_x_175:
[----:B------:R-:W-:Y:S05]  /*37d0*/  BSYNC B1 ;  /* 0x0000000000017941 */ /* 0x000fea0003800000 */
.L_x_67:
[----:B------:R-:W-:Y:S05]  /*37e0*/  @P3 BRA `(.L_x_69) ;  /* 0x0000000000943947 */ /* 0x000fea0003800000 */
[----:B------:R-:W-:Y:S01]  /*37f0*/  IMAD R8, R3, 0x2000, R38 ;  /* 0x0000200003087824 */ /* 0x000fe200078e0226 */
[----:B------:R-:W-:Y:S05]  /*3800*/  WARPSYNC.ALL ;  /* 0x0000000000007948 */ /* 0x000fea0003800000 */
[----:B-1----:R-:W-:Y:S01]  /*3810*/  IMAD R4, R95, 0x2, R8 ;  /* 0x000000025f047824 */ /* 0x002fe200078e0208 */
[----:B------:R-:W1:Y:S05]  /*3820*/  LDSM.16.M88.4 R32, [R8] ;  /* 0x000000000820783b */ /* 0x000e6a0000000200 */
[----:B------:R-:W2:Y:S01]  /*3830*/  LDSM.16.M88.4 R4, [R4] ;  /* 0x000000000404783b */ /* 0x000ea20000000200 */
[C---:B-1----:R-:W-:Y:S01]  /*3840*/  IMAD.U32 R12, R32.reuse, 0x10000, RZ ;  /* 0x00010000200c7824 */ /* 0x042fe200078e00ff */
[----:B------:R-:W-:Y:S01]  /*3850*/  LOP3.LUT R14, R32, 0xffff0000, RZ, 0xc0, !PT ;  /* 0xffff0000200e7812 */ /* 0x000fe200078ec0ff */
[C---:B------:R-:W-:Y:S01]  /*3860*/  IMAD.U32 R26, R35.reuse, 0x10000, RZ ;  /* 0x00010000231a7824 */ /* 0x040fe200078e00ff */
[----:B------:R-:W-:Y:S01]  /*3870*/  LOP3.LUT R30, R35, 0xffff0000, RZ, 0xc0, !PT ;  /* 0xffff0000231e7812 */ /* 0x000fe200078ec0ff */
[----:B------:R-:W-:Y:S01]  /*3880*/  IMAD.U32 R24, R34, 0x10000, RZ ;  /* 0x0001000022187824 */ /* 0x000fe200078e00ff */
[----:B--2---:R-:W-:Y:S01]  /*3890*/  LOP3.LUT R32, R4, 0xffff0000, RZ, 0xc0, !PT ;  /* 0xffff000004207812 */ /* 0x004fe200078ec0ff */
[----:B------:R-:W-:Y:S01]  /*38a0*/  IMAD.U32 R100, R6, 0x10000, RZ ;  /* 0x0001000006647824 */ /* 0x000fe200078e00ff */
[----:B------:R-:W-:Y:S01]  /*38b0*/  LOP3.LUT R34, R34, 0xffff0000, RZ, 0xc0, !PT ;  /* 0xffff000022227812 */ /* 0x000fe200078ec0ff */
[----:B------:R-:W-:Y:S01]  /*38c0*/  IMAD.U32 R20, R33, 0x10000, RZ ;  /* 0x0001000021147824 */ /* 0x000fe200078e00ff */
[----:B------:R-:W-:Y:S01]  /*38d0*/  LOP3.LUT R36, R5, 0xffff0000, RZ, 0xc0, !PT ;  /* 0xffff000005247812 */ /* 0x000fe200078ec0ff */
[----:B------:R-:W-:Y:S01]  /*38e0*/  IMAD.U32 R102, R7, 0x10000, RZ ;  /* 0x0001000007667824 */ /* 0x000fe200078e00ff */
[----:B------:R-:W-:Y:S01]  /*38f0*/  LOP3.LUT R10, R33, 0xffff0000, RZ, 0xc0, !PT ;  /* 0xffff0000210a7812 */ /* 0x000fe200078ec0ff */
[-C--:B------:R-:W-:Y:S01]  /*3900*/  FMUL R25, R26, R101.reuse ;  /* 0x000000651a197220 */ /* 0x080fe20000400000 */
[----:B------:R-:W-:Y:S01]  /*3910*/  SHF.L.U32 R8, R4, 0x10, RZ ;  /* 0x0000001004087819 */ /* 0x000fe200000006ff */
[----:B------:R-:W-:Y:S01]  /*3920*/  IMAD.U32 R4, R5, 0x10000, RZ ;  /* 0x0001000005047824 */ /* 0x000fe200078e00ff */
[----:B------:R-:W-:Y:S01]  /*3930*/  LOP3.LUT R6, R6, 0xffff0000, RZ, 0xc0, !PT ;  /* 0xffff000006067812 */ /* 0x000fe200078ec0ff */
[-C--:B------:R-:W-:Y:S01]  /*3940*/  FMUL R26, R30, R101.reuse ;  /* 0x000000651e1a7220 */ /* 0x080fe20000400000 */
[----:B------:R-:W-:Y:S01]  /*3950*/  LOP3.LUT R106, R7, 0xffff0000, RZ, 0xc0, !PT ;  /* 0xffff0000076a7812 */ /* 0x000fe200078ec0ff */
[-C--:B------:R-:W-:Y:S01]  /*3960*/  FMUL R23, R24, R101.reuse ;  /* 0x0000006518177220 */ /* 0x080fe20000400000 */
        /* <DEDUP_REMOVED lines=12> */
[----:B------:R-:W-:-:S07]  /*3a30*/  FMUL R35, R106, R101 ;  /* 0x000000656a237220 */ /* 0x000fce0000400000 */
.L_x_69:
[----:B------:R-:W-:-:S07]  /*3a40*/  VIADD R3, R3, 0x1 ;  /* 0x0000000103037836 */ /* 0x000fce0000000000 */
.L_x_65:
[----:B------:R-:W-:Y:S05]  /*3a50*/  BSYNC B0 ;  /* 0x0000000000007941 */ /* 0x000fea0003800000 */
.L_x_64:
[C-C-:B-1----:R-:W-:Y:S01]  /*3a60*/  FFMA R5, R92.reuse, R40, R13.reuse ;  /* 0x000000285c057223 */ /* 0x142fe2000000000d */
[C---:B------:R-:W-:Y:S01]  /*3a70*/  FFMA R41, R92.reuse, R41, R13 ;  /* 0x000000295c297223 */ /* 0x040fe2000000000d */
[C-C-:B------:R-:W-:Y:S01]  /*3a80*/  FFMA R7, R92.reuse, R42, R15.reuse ;  /* 0x0000002a5c077223 */ /* 0x140fe2000000000f */
[----:B------:R-:W-:Y:S01]  /*3a90*/  FFMA R4, R92, R43, R15 ;  /* 0x0000002b5c047223 */ /* 0x000fe2000000000f */
[----:B------:R-:W-:Y:S01]  /*3aa0*/  FADD R5, R12, R5 ;  /* 0x000000050c057221 */ /* 0x000fe20000000000 */
[----:B------:R-:W-:Y:S01]  /*3ab0*/  FADD R6, R14, R41 ;  /* 0x000000290e067221 */ /* 0x000fe20000000000 */
[----:B------:R-:W-:Y:S01]  /*3ac0*/  FADD R7, R20, R7 ;  /* 0x0000000714077221 */ /* 0x000fe20000000000 */
[----:B------:R-:W-:Y:S01]  /*3ad0*/  FADD R8, R21, R4 ;  /* 0x0000000415087221 */ /* 0x000fe20000000000 */
[C-C-:B------:R-:W-:Y:S01]  /*3ae0*/  FFMA R44, R92.reuse, R44, R13.reuse ;  /* 0x0000002c5c2c7223 */ /* 0x140fe2000000000d */
[----:B------:R-:W-:Y:S01]  /*3af0*/  FFMA R45, R92, R45, R13 ;  /* 0x0000002d5c2d7223 */ /* 0x000fe2000000000d */
[----:B------:R-:W-:Y:S01]  /*3b00*/  F2FP.RELU.BF16.F32.PACK_AB R4, R6, R5 ;  /* 0x000000050604723e */ /* 0x000fe200000018ff */
[--C-:B------:R-:W-:Y:S01]  /*3b10*/  FFMA R46, R92, R46, R15.reuse ;  /* 0x0000002e5c2e7223 */ /* 0x100fe2000000000f */
[----:B------:R-:W-:Y:S01]  /*3b20*/  F2FP.RELU.BF16.F32.PACK_AB R5, R8, R7 ;  /* 0x000000070805723e */ /* 0x000fe200000018ff */
[C-C-:B------:R-:W-:Y:S01]  /*3b30*/  FFMA R47, R92.reuse, R47, R15.reuse ;  /* 0x0000002f5c2f7223 */ /* 0x140fe2000000000f */
[C-C-:B------:R-:W-:Y:S01]  /*3b40*/  FFMA R50, R92.reuse, R50, R15.reuse ;  /* 0x000000325c327223 */ /* 0x140fe2000000000f */
[C---:B------:R-:W-:Y:S01]  /*3b50*/  FFMA R51, R92.reuse, R51, R15 ;  /* 0x000000335c337223 */ /* 0x040fe2000000000f */
[C-C-:B------:R-:W-:Y:S01]  /*3b60*/  FFMA R48, R92.reuse, R48, R13.reuse ;  /* 0x000000305c307223 */ /* 0x140fe2000000000d */
[C-C-:B------:R-:W-:Y:S01]  /*3b70*/  FFMA R49, R92.reuse, R49, R13.reuse ;  /* 0x000000315c317223 */ /* 0x140fe2000000000d */
[C-C-:B------:R-:W-:Y:S01]  /*3b80*/  FFMA R52, R92.reuse, R52, R13.reuse ;  /* 0x000000345c347223 */ /* 0x140fe2000000000d */
[C---:B------:R-:W-:Y:S01]  /*3b90*/  FFMA R53, R92.reuse, R53, R13 ;  /* 0x000000355c357223 */ /* 0x040fe2000000000d */
[C-C-:B------:R-:W-:Y:S01]  /*3ba0*/  FFMA R7, R92.reuse, R54, R15.reuse ;  /* 0x000000365c077223 */ /* 0x140fe2000000000f */
[----:B------:R-:W-:Y:S01]  /*3bb0*/  FFMA R8, R92, R55, R15 ;  /* 0x000000375c087223 */ /* 0x000fe2000000000f */
        /* <DEDUP_REMOVED lines=12> */
[----:B------:R-:W-:Y:S01]  /*3c80*/  F2FP.RELU.BF16.F32.PACK_AB R6, R45, R44 ;  /* 0x0000002c2d06723e */ /* 0x000fe200000018ff */
[----:B------:R-:W-:Y:S05]  /*3c90*/  WARPSYNC.ALL ;  /* 0x0000000000007948 */ /* 0x000fea0003800000 */
[----:B------:R-:W-:Y:S01]  /*3ca0*/  F2FP.RELU.BF16.F32.PACK_AB R7, R47, R46 ;  /* 0x0000002e2f07723e */ /* 0x000fe200000018ff */
[----:B------:R-:W-:Y:S01]  /*3cb0*/  BSSY B0, `(.L_x_70) ;  /* 0x0000018000007945 */ /* 0x000fe20003800000 */
[----:B------:R-:W-:-:S02]  /*3cc0*/  F2FP.RELU.BF16.F32.PACK_AB R9, R10, R9 ;  /* 0x000000090a09723e */ /* 0x000fc400000018ff */
[----:B------:R-:W-:Y:S01]  /*3cd0*/  F2FP.RELU.BF16.F32.PACK_AB R8, R49, R48 ;  /* 0x000000303108723e */ /* 0x000fe200000018ff */
[----:B------:R1:W-:Y:S01]  /*3ce0*/  STSM.16.M88.4 [R28+0x2200], R4 ;  /* 0x002200041c007844 */ /* 0x0003e20000000200 */
[----:B------:R-:W-:Y:S02]  /*3cf0*/  F2FP.RELU.BF16.F32.PACK_AB R10, R53, R52 ;  /* 0x00000034350a723e */ /* 0x000fe400000018ff */
[----:B------:R-:W-:-:S05]  /*3d00*/  F2FP.RELU.BF16.F32.PACK_AB R11, R40, R11 ;  /* 0x0000000b280b723e */ /* 0x000fca00000018ff */
        /* <DEDUP_REMOVED lines=11> */
[----:B------:R-:W-:Y:S02]  /*3dc0*/  UIADD3 UR4, UR51, 0x2200, URZ ;  /* 0x0000220033047890 */ /* 0x000fe4000fffe03f */
[----:B------:R-:W-:Y:S01]  /*3dd0*/  UIADD3.X UR9, URZ, UR53, URZ, UP0, !UPT ;  /* 0x000000353f097290 */ /* 0x000fe200087fe43f */
[----:B------:R-:W-:Y:S01]  /*3de0*/  UMOV UR6, UR46 ;  /* 0x0000002e00067c82 */ /* 0x000fe20008000000 */
[----:B------:R-:W-:-:S07]  /*3df0*/  UMOV UR7, UR47 ;  /* 0x0000002f00077c82 */ /* 0x000fce0008000000 */
[----:B------:R2:W-:Y:S01]  /*3e00*/  UTMASTG.3D [UR4], [UR8] ;  /* 0x00000004080073b5 */ /* 0x0005e20008010000 */
[----:B------:R0:W-:Y:S01]  /*3e10*/  UTMACMDFLUSH ;  /* 0x00000000000079b7 */ /* 0x0001e20000000000 */
[----:B--2---:R-:W-:-:S04]  /*3e20*/  DEPBAR.LE SB0, 0x1 ;  /* 0x000080400000791a */ /* 0x004fc80000000000 */
.L_x_71:
[----:B------:R-:W-:Y:S05]  /*3e30*/  BSYNC B0 ;  /* 0x0000000000007941 */ /* 0x000fea0003800000 */
.L_x_70:
[----:B------:R-:W-:Y:S06]  /*3e40*/  BAR.SYNC.DEFER_BLOCKING 0x1, 0x100 ;  /* 0x0044000000007b1d */ /* 0x000fec0000010000 */
[----:B------:R-:W-:Y:S04]  /*3e50*/  BSSY B0, `(.L_x_72) ;  /* 0x0000009000007945 */ /* 0x000fe80003800000 */
[----:B------:R-:W-:Y:S05]  /*3e60*/  @P1 BRA `(.L_x_73) ;  /* 0x00000000001c1947 */ /* 0x000fea0003800000 */
[----:B------:R-:W-:-:S13]  /*3e70*/  ISETP.NE.AND P2, PT, R104, 0x3, PT ;  /* 0x000000036800780c */ /* 0x000fda0003f45270 */
[----:B------:R-:W-:Y:S05]  /*3e80*/  @!P2 BRA `(.L_x_74) ;  /* 0x000000000004a947 */ /* 0x000fea0003800000 */
[----:B------:R-:W-:Y:S01]  /*3e90*/  BPT.TRAP 0x1 ;  /* 0x000000040000795c */ /* 0x000fe20000300000 */
.L_x_74:
[----:B------:R-:W-:-:S04]  /*3ea0*/  ULEA UR4, UR42, UR51, 0x3 ;  /* 0x000000332a047291 */ /* 0x000fc8000f8e183f */
[----:B------:R-:W-:-:S04]  /*3eb0*/  UIADD3 UR4, UR4, 0x80, URZ ;  /* 0x0000008004047890 */ /* 0x000fc8000fffe03f */
[----:B------:R-:W-:-:S09]  /*3ec0*/  UPRMT UR4, UR50, 0x654, UR4 ;  /* 0x0000065432047896 */ /* 0x000fd20008000004 */
[----:B------:R-:W-:Y:S03]  /*3ed0*/  SYNCS.ARRIVE.TRANS64.RED.A1T0 RZ, [UR4], RZ ;  /* 0x000000ffffff79a7 */ /* 0x000fe60008100404 */
.L_x_73:
[----:B------:R-:W-:Y:S05]  /*3ee0*/  BSYNC B0 ;  /* 0x0000000000007941 */ /* 0x000fea0003800000 */
.L_x_72:
[----:B------:R-:W-:Y:S01]  /*3ef0*/  UIADD3 UR42, UR42, 0x1, URZ ;  /* 0x000000012a2a7890 */ /* 0x000fe2000fffe03f */
[----:B------:R-:W-:Y:S01]  /*3f00*/  BSSY B0, `(.L_x_75) ;  /* 0x0000039000007945 */ /* 0x000fe20003800000 */
[----:B------:R-:W-:Y:S02]  /*3f10*/  IMAD.MOV.U32 R37, RZ, RZ, R94 ;  /* 0x000000ffff257224 */ /* 0x000fe400078e005e */
[----:B------:R-:W-:-:S04]  /*3f20*/  UISETP.NE.AND UP0, UPT, UR42, 0x4, UPT ;  /* 0x000000042a00788c */ /* 0x000fc8000bf05270 */
[----:B------:R-:W-:Y:S01]  /*3f30*/  USEL UR42, UR42, URZ, UP0 ;  /* 0x0000003f2a2a7287 */ /* 0x000fe20008000000 */
[----:B------:R-:W-:Y:S11]  /*3f40*/  @P1 BRA `(.L_x_76) ;  /* 0x0000000000d01947 */ /* 0x000ff60003800000 */
[----:B------:R-:W-:-:S13]  /*3f50*/  ISETP.NE.AND P2, PT, R104, 0x3, PT ;  /* 0x000000036800780c */ /* 0x000fda0003f45270 */
[----:B------:R-:W-:Y:S05]  /*3f60*/  @!P2 BRA `(.L_x_77) ;  /* 0x000000000004a947 */ /* 0x000fea0003800000 */
[----:B------:R-:W-:Y:S01]  /*3f70*/  BPT.TRAP 0x1 ;  /* 0x000000040000795c */ /* 0x000fe20000300000 */
.L_x_77:
[C---:B-1----:R-:W-:Y:S01]  /*3f80*/  LEA R4, R3.reuse, UR51, 0x3 ;  /* 0x0000003303047c11 */ /* 0x042fe2000f8e18ff */
[----:B------:R-:W-:Y:S01]  /*3f90*/  VIADD R9, R3, 0x1 ;  /* 0x0000000103097836 */ /* 0x000fe20000000000 */
[----:B------:R-:W-:Y:S01]  /*3fa0*/  SHF.L.U32 R5, R94, 0x1f, RZ ;  /* 0x0000001f5e057819 */ /* 0x000fe200000006ff */
[----:B------:R-:W-:Y:S03]  /*3fb0*/  BSSY B1, `(.L_x_78) ;  /* 0x0000005000017945 */ /* 0x000fe60003800000 */
[----:B------:R-:W1:Y:S01]  /*3fc0*/  SYNCS.PHASECHK.TRANS64.TRYWAIT P2, [R4+URZ+0x60], R5 ;  /* 0x00006005040075a7 */ /* 0x000e62000804017f */
[----:B------:R-:W-:-:S04]  /*3fd0*/  ISETP.NE.AND P4, PT, R9, 0x4, PT ;  /* 0x000000040900780c */ /* 0x000fc80003f85270 */
[----:B------:R-:W-:Y:S01]  /*3fe0*/  SEL R37, RZ, 0x1, P4 ;  /* 0x00000001ff257807 */ /* 0x000fe20002000000 */
[----:B-1----:R-:W-:Y:S08]  /*3ff0*/  @!P2 BRA `(.L_x_79) ;  /* 0x0000004000b0a947 */ /* 0x002ff00003800000 */
.L_x_176:
[----:B------:R-:W-:Y:S05]  /*4000*/  BSYNC B1 ;  /* 0x0000000000017941 */ /* 0x000fea0003800000 */
.L_x_78:
[----:B------:R-:W-:Y:S05]  /*4010*/  @P3 BRA `(.L_x_80) ;  /* 0x0000000000943947 */ /* 0x000fea0003800000 */
[----:B------:R-:W-:Y:S01]  /*4020*/  IMAD R14, R3, 0x2000, R38 ;  /* 0x00002000030e7824 */ /* 0x000fe200078e0226 */
[----:B------:R-:W-:Y:S05]  /*4030*/  WARPSYNC.ALL ;  /* 0x0000000000007948 */ /* 0x000fea0003800000 */
[----:B------:R-:W-:Y:S01]  /*4040*/  IMAD R33, R95, 0x2, R14 ;  /* 0x000000025f217824 */ /* 0x000fe200078e020e */
[----:B-1----:R-:W1:Y:S05]  /*4050*/  LDSM.16.M88.4 R4, [R14] ;  /* 0x000000000e04783b */ /* 0x002e6a0000000200 */
[----:B------:R-:W2:Y:S01]  /*4060*/  LDSM.16.M88.4 R32, [R33] ;  /* 0x000000002120783b */ /* 0x000ea20000000200 */
[C---:B-1----:R-:W-:Y:S01]  /*4070*/  IMAD.U32 R26, R7.reuse, 0x10000, RZ ;  /* 0x00010000071a7824 */ /* 0x042fe200078e00ff */
[----:B------:R-:W-:Y:S01]  /*4080*/  LOP3.LUT R30, R7, 0xffff0000, RZ, 0xc0, !PT ;  /* 0xffff0000071e7812 */ /* 0x000fe200078ec0ff */
[C---:B------:R-:W-:Y:S01]  /*4090*/  IMAD.U32 R12, R4.reuse, 0x10000, RZ ;  /* 0x00010000040c7824 */ /* 0x040fe200078e00ff */
[----:B------:R-:W-:Y:S01]  /*40a0*/  LOP3.LUT R4, R4, 0xffff0000, RZ, 0xc0, !PT ;  /* 0xffff000004047812 */ /* 0x000fe200078ec0ff */
[----:B------:R-:W-:Y:S01]  /*40b0*/  IMAD.U32 R10, R6, 0x10000, RZ ;  /* 0x00010000060a7824 */ /* 0x000fe200078e00ff */
[C---:B------:R-:W-:Y:S01]  /*40c0*/  LOP3.LUT R8, R5.reuse, 0xffff0000, RZ, 0xc0, !PT ;  /* 0xffff000005087812 */ /* 0x040fe200078ec0ff */
[C---:B--2---:R-:W-:Y:S01]  /*40d0*/  IMAD.U32 R36, R32.reuse, 0x10000, RZ ;  /* 0x0001000020247824 */ /* 0x044fe200078e00ff */
[----:B------:R-:W-:Y:S01]  /*40e0*/  LOP3.LUT R32, R32, 0xffff0000, RZ, 0xc0, !PT ;  /* 0xffff000020207812 */ /* 0x000fe200078ec0ff */
[C---:B------:R-:W-:Y:S01]  /*40f0*/  IMAD.U32 R44, R34.reuse, 0x10000, RZ ;  /* 0x00010000222c7824 */ /* 0x040fe200078e00ff */
[----:B------:R-:W-:Y:S01]  /*4100*/  LOP3.LUT R34, R34, 0xffff0000, RZ, 0xc0, !PT ;  /* 0xffff000022227812 */ /* 0x000fe200078ec0ff */
[----:B------:R-:W-:Y:S01]  /*4110*/  IMAD.U32 R20, R5, 0x10000, RZ ;  /* 0x0001000005147824 */ /* 0x000fe200078e00ff */
[----:B------:R-:W-:Y:S01]  /*4120*/  LOP3.LUT R6, R6, 0xffff0000, RZ, 0xc0, !PT ;  /* 0xffff000006067812 */ /* 0x000fe200078ec0ff */
[----:B------:R-:W-:Y:S01]  /*4130*/  IMAD.U32 R46, R35, 0x10000, RZ ;  /* 0x00010000232e7824 */ /* 0x000fe200078e00ff */
[C---:B------:R-:W-:Y:S01]  /*4140*/  SHF.L.U32 R40, R33.reuse, 0x10, RZ ;  /* 0x0000001021287819 */ /* 0x040fe200000006ff */
[-C--:B------:R-:W-:Y:S01]  /*4150*/  FMUL R25, R26, R101.reuse ;  /* 0x000000651a197220 */ /* 0x080fe20000400000 */
        /* <DEDUP_REMOVED lines=17> */
.L_x_80:
[----:B------:R-:W-:Y:S02]  /*4270*/  LOP3.LUT R37, R94, R37, RZ, 0x3c, !PT ;  /* 0x000000255e257212 */ /* 0x000fe400078e3cff */
[----:B------:R-:W-:-:S07]  /*4280*/  SEL R3, R9, RZ, P4 ;  /* 0x000000ff09037207 */ /* 0x000fce0002000000 */
.L_x_76:
[----:B------:R-:W-:Y:S05]  /*4290*/  BSYNC B0 ;  /* 0x0000000000007941 */ /* 0x000fea0003800000 */
.L_x_75:
        /* <DEDUP_REMOVED lines=61> */
.L_x_82:
[----:B------:R-:W-:Y:S05]  /*4670*/  BSYNC B0 ;  /* 0x0000000000007941 */ /* 0x000fea0003800000 */
.L_x_81:
[----:B------:R-:W-:Y:S06]  /*4680*/  BAR.SYNC.DEFER_BLOCKING 0x1, 0x100 ;  /* 0x0044000000007b1d */ /* 0x000fec0000010000 */
[----:B------:R-:W-:Y:S04]  /*4690*/  BSSY B0, `(.L_x_83) ;  /* 0x0000009000007945 */ /* 0x000fe80003800000 */
[----:B------:R-:W-:Y:S05]  /*46a0*/  @P1 BRA `(.L_x_84) ;  /* 0x00000000001c1947 */ /* 0x000fea0003800000 */
[----:B------:R-:W-:-:S13]  /*46b0*/  ISETP.NE.AND P2, PT, R104, 0x3, PT ;  /* 0x000000036800780c */ /* 0x000fda0003f45270 */
[----:B------:R-:W-:Y:S05]  /*46c0*/  @!P2 BRA `(.L_x_85) ;  /* 0x000000000004a947 */ /* 0x000fea0003800000 */
[----:B------:R-:W-:Y:S01]  /*46d0*/  BPT.TRAP 0x1 ;  /* 0x000000040000795c */ /* 0x000fe20000300000 */
.L_x_85:
[----:B------:R-:W-:-:S04]  /*46e0*/  ULEA UR4, UR42, UR51, 0x3 ;  /* 0x000000332a047291 */ /* 0x000fc8000f8e183f */
[----:B------:R-:W-:-:S04]  /*46f0*/  UIADD3 UR4, UR4, 0x80, URZ ;  /* 0x0000008004047890 */ /* 0x000fc8000fffe03f */
[----:B------:R-:W-:-:S09]  /*4700*/  UPRMT UR4, UR50, 0x654, UR4 ;  /* 0x0000065432047896 */ /* 0x000fd20008000004 */
[----:B------:R-:W-:Y:S03]  /*4710*/  SYNCS.ARRIVE.TRANS64.RED.A1T0 RZ, [UR4], RZ ;  /* 0x000000ffffff79a7 */ /* 0x000fe60008100404 */
.L_x_84:
[----:B------:R-:W-:Y:S05]  /*4720*/  BSYNC B0 ;  /* 0x0000000000007941 */ /* 0x000fea0003800000 */
.L_x_83:
[----:B------:R-:W-:Y:S01]  /*4730*/  UIADD3 UR4, UR42, 0x1, URZ ;  /* 0x000000012a047890 */ /* 0x000fe2000fffe03f */
[----:B------:R-:W-:Y:S03]  /*4740*/  BSSY B0, `(.L_x_86) ;  /* 0x0000033000007945 */ /* 0x000fe60003800000 */
[----:B------:R-:W-:-:S04]  /*4750*/  UISETP.NE.AND UP0, UPT, UR4, 0x4, UPT ;  /* 0x000000040400788c */ /* 0x000fc8000bf05270 */
[----:B------:R-:W-:Y:S01]  /*4760*/  USEL UR42, UR4, URZ, UP0 ;  /* 0x0000003f042a7287 */ /* 0x000fe20008000000 */
[----:B------:R-:W-:Y:S11]  /*4770*/  @P1 BRA `(.L_x_87) ;  /* 0x0000000000bc1947 */ /* 0x000ff60003800000 */
[----:B------:R-:W-:-:S13]  /*4780*/  ISETP.NE.AND P2, PT, R104, 0x3, PT ;  /* 0x000000036800780c */ /* 0x000fda0003f45270 */
[----:B------:R-:W-:Y:S05]  /*4790*/  @!P2 BRA `(.L_x_88) ;  /* 0x000000000004a947 */ /* 0x000fea0003800000 */
[----:B------:R-:W-:Y:S01]  /*47a0*/  BPT.TRAP 0x1 ;  /* 0x000000040000795c */ /* 0x000fe20000300000 */
.L_x_88:
[----:B-1----:R-:W-:Y:S01]  /*47b0*/  SHF.L.U32 R4, R37, 0x1f, RZ ;  /* 0x0000001f25047819 */ /* 0x002fe200000006ff */
[----:B------:R-:W-:Y:S01]  /*47c0*/  BSSY B1, `(.L_x_89) ;  /* 0x0000004000017945 */ /* 0x000fe20003800000 */
[----:B------:R-:W-:-:S04]  /*47d0*/  LEA R5, R3, UR51, 0x3 ;  /* 0x0000003303057c11 */ /* 0x000fc8000f8e18ff */
[----:B------:R-:W1:Y:S02]  /*47e0*/  SYNCS.PHASECHK.TRANS64.TRYWAIT P2, [R5+URZ+0x60], R4 ;  /* 0x00006004050075a7 */ /* 0x000e64000804017f */
[----:B-1----:R-:W-:Y:S05]  /*47f0*/  @!P2 BRA `(.L_x_90) ;  /* 0x0000003800c4a947 */ /* 0x002fea0003800000 */
.L_x_177:
[----:B------:R-:W-:Y:S05]  /*4800*/  BSYNC B1 ;  /* 0x0000000000017941 */ /* 0x000fea0003800000 */
.L_x_89:
[----:B------:R-:W-:Y:S05]  /*4810*/  @P3 BRA `(.L_x_87) ;  /* 0x0000000000943947 */ /* 0x000fea0003800000 */
[----:B------:R-:W-:Y:S01]  /*4820*/  IMAD R38, R3, 0x2000, R38 ;  /* 0x0000200003267824 */ /* 0x000fe200078e0226 */
[----:B------:R-:W-:Y:S05]  /*4830*/  WARPSYNC.ALL ;  /* 0x0000000000007948 */ /* 0x000fea0003800000 */
[----:B------:R-:W-:Y:S02]  /*4840*/  IMAD R3, R95, 0x2, R38 ;  /* 0x000000025f037824 */ /* 0x000fe400078e0226 */
[----:B------:R-:W2:Y:S04]  /*4850*/  LDSM.16.M88.4 R36, [R38] ;  /* 0x000000002624783b */ /* 0x000ea80000000200 */
[----:B-1----:R-:W1:Y:S01]  /*4860*/  LDSM.16.M88.4 R4, [R3] ;  /* 0x000000000304783b */ /* 0x002e620000000200 */
[C---:B--2---:R-:W-:Y:S01]  /*4870*/  LOP3.LUT R14, R36.reuse, 0xffff0000, RZ, 0xc0, !PT ;  /* 0xffff0000240e7812 */ /* 0x044fe200078ec0ff */
[----:B------:R-:W-:Y:S01]  /*4880*/  IMAD.U32 R12, R36, 0x10000, RZ ;  /* 0x00010000240c7824 */ /* 0x000fe200078e00ff */
[----:B------:R-:W-:Y:S01]  /*4890*/  LOP3.LUT R24, R38, 0xffff0000, RZ, 0xc0, !PT ;  /* 0xffff000026187812 */ /* 0x000fe200078ec0ff */
[----:B------:R-:W-:Y:S01]  /*48a0*/  IMAD.U32 R20, R37, 0x10000, RZ ;  /* 0x0001000025147824 */ /* 0x000fe200078e00ff */
[C---:B-1----:R-:W-:Y:S01]  /*48b0*/  LOP3.LUT R30, R4.reuse, 0xffff0000, RZ, 0xc0, !PT ;  /* 0xffff0000041e7812 */ /* 0x042fe200078ec0ff */
[----:B------:R-:W-:Y:S01]  /*48c0*/  IMAD.U32 R10, R4, 0x10000, RZ ;  /* 0x00010000040a7824 */ /* 0x000fe200078e00ff */
[----:B------:R-:W-:Y:S01]  /*48d0*/  LOP3.LUT R46, R7, 0xffff0000, RZ, 0xc0, !PT ;  /* 0xffff0000072e7812 */ /* 0x000fe200078ec0ff */
[C---:B------:R-:W-:Y:S01]  /*48e0*/  IMAD.U32 R32, R5.reuse, 0x10000, RZ ;  /* 0x0001000005207824 */ /* 0x040fe200078e00ff */
[----:B------:R-:W-:Y:S01]  /*48f0*/  LOP3.LUT R40, R5, 0xffff0000, RZ, 0xc0, !PT ;  /* 0xffff000005287812 */ /* 0x000fe200078ec0ff */
[C---:B------:R-:W-:Y:S01]  /*4900*/  IMAD.U32 R42, R6.reuse, 0x10000, RZ ;  /* 0x00010000062a7824 */ /* 0x040fe200078e00ff */
[----:B------:R-:W-:Y:S01]  /*4910*/  LOP3.LUT R44, R6, 0xffff0000, RZ, 0xc0, !PT ;  /* 0xffff0000062c7812 */ /* 0x000fe200078ec0ff */
[----:B------:R-:W-:Y:S01]  /*4920*/  IMAD.U32 R34, R7, 0x10000, RZ ;  /* 0x0001000007227824 */ /* 0x000fe200078e00ff */
[----:B------:R-:W-:Y:S01]  /*4930*/  LOP3.LUT R4, R37, 0xffff0000, RZ, 0xc0, !PT ;  /* 0xffff000025047812 */ /* 0x000fe200078ec0ff */
[----:B------:R-:W-:Y:S01]  /*4940*/  IMAD.U32 R6, R38, 0x10000, RZ ;  /* 0x0001000026067824 */ /* 0x000fe200078e00ff */
[C---:B------:R-:W-:Y:S01]  /*4950*/  LOP3.LUT R26, R39.reuse, 0xffff0000, RZ, 0xc0, !PT ;  /* 0xffff0000271a7812 */ /* 0x040fe200078ec0ff */
[----:B------:R-:W-:-:S02]  /*4960*/  IMAD.U32 R8, R39, 0x10000, RZ ;  /* 0x0001000027087824 */ /* 0x000fc400078e00ff */
        /* <DEDUP_REMOVED lines=16> */
.L_x_87:
[----:B------:R-:W-:Y:S05]  /*4a70*/  BSYNC B0 ;  /* 0x0000000000007941 */ /* 0x000fea0003800000 */
.L_x_86:
[C-C-:B------:R-:W-:Y:S01]  /*4a80*/  FFMA R80, R92.reuse, R80, R13.reuse ;  /* 0x000000505c507223 */ /* 0x140fe2000000000d */
[C-C-:B------:R-:W-:Y:S01]  /*4a90*/  FFMA R81, R92.reuse, R81, R13.reuse ;  /* 0x000000515c517223 */ /* 0x140fe2000000000d */
[C-C-:B------:R-:W-:Y:S01]  /*4aa0*/  FFMA R3, R92.reuse, R72, R13.reuse ;  /* 0x000000485c037223 */ /* 0x140fe2000000000d */
[C-C-:B------:R-:W-:Y:S01]  /*4ab0*/  FFMA R73, R92.reuse, R73, R13.reuse ;  /* 0x000000495c497223 */ /* 0x140fe2000000000d */
[C-C-:B------:R-:W-:Y:S01]  /*4ac0*/  FFMA R76, R92.reuse, R76, R13.reuse ;  /* 0x0000004c5c4c7223 */ /* 0x140fe2000000000d */
[C---:B------:R-:W-:Y:S01]  /*4ad0*/  FFMA R77, R92.reuse, R77, R13 ;  /* 0x0000004d5c4d7223 */ /* 0x040fe2000000000d */
[C-C-:B-1----:R-:W-:Y:S01]  /*4ae0*/  FFMA R5, R92.reuse, R74, R15.reuse ;  /* 0x0000004a5c057223 */ /* 0x142fe2000000000f */
[C-C-:B------:R-:W-:Y:S01]  /*4af0*/  FFMA R4, R92.reuse, R75, R15.reuse ;  /* 0x0000004b5c047223 */ /* 0x140fe2000000000f */
[C-C-:B------:R-:W-:Y:S01]  /*4b00*/  FFMA R78, R92.reuse, R78, R15.reuse ;  /* 0x0000004e5c4e7223 */ /* 0x140fe2000000000f */
[C-C-:B------:R-:W-:Y:S01]  /*4b10*/  FFMA R79, R92.reuse, R79, R15.reuse ;  /* 0x0000004f5c4f7223 */ /* 0x140fe2000000000f */
[C-C-:B------:R-:W-:Y:S01]  /*4b20*/  FFMA R82, R92.reuse, R82, R15.reuse ;  /* 0x000000525c527223 */ /* 0x140fe2000000000f */
[C---:B------:R-:W-:Y:S01]  /*4b30*/  FFMA R83, R92.reuse, R83, R15 ;  /* 0x000000535c537223 */ /* 0x040fe2000000000f */
        /* <DEDUP_REMOVED lines=25> */
[----:B------:R-:W-:Y:S02]  /*4cd0*/  F2FP.RELU.BF16.F32.PACK_AB R10, R77, R76 ;  /* 0x0000004c4d0a723e */ /* 0x000fe400000018ff */
[----:B------:R-:W-:Y:S02]  /*4ce0*/  F2FP.RELU.BF16.F32.PACK_AB R11, R79, R78 ;  /* 0x0000004e4f0b723e */ /* 0x000fe400000018ff */
[----:B------:R-:W-:Y:S02]  /*4cf0*/  F2FP.RELU.BF16.F32.PACK_AB R81, R83, R82 ;  /* 0x000000525351723e */ /* 0x000fe400000018ff */
[----:B------:R-:W-:Y:S01]  /*4d00*/  F2FP.RELU.BF16.F32.PACK_AB R82, R85, R84 ;  /* 0x000000545552723e */ /* 0x000fe200000018ff */
[----:B------:R1:W-:Y:S01]  /*4d10*/  STSM.16.M88.4 [R28+0x6200], R8 ;  /* 0x006200081c007844 */ /* 0x0003e20000000200 */
        /* <DEDUP_REMOVED lines=19> */
.L_x_92:
[----:B------:R-:W-:Y:S05]  /*4e50*/  BSYNC B0 ;  /* 0x0000000000007941 */ /* 0x000fea0003800000 */
.L_x_91:
[----:B------:R-:W-:Y:S06]  /*4e60*/  BAR.SYNC.DEFER_BLOCKING 0x1, 0x100 ;  /* 0x0044000000007b1d */ /* 0x000fec0000010000 */
[----:B------:R-:W-:Y:S04]  /*4e70*/  BSSY B0, `(.L_x_93) ;  /* 0x0000009000007945 */ /* 0x000fe80003800000 */
[----:B------:R-:W-:Y:S05]  /*4e80*/  @P1 BRA `(.L_x_94) ;  /* 0x00000000001c1947 */ /* 0x000fea0003800000 */
[----:B------:R-:W-:-:S13]  /*4e90*/  ISETP.NE.AND P0, PT, R104, 0x3, PT ;  /* 0x000000036800780c */ /* 0x000fda0003f05270 */
[----:B------:R-:W-:Y:S05]  /*4ea0*/  @!P0 BRA `(.L_x_95) ;  /* 0x0000000000048947 */ /* 0x000fea0003800000 */
[----:B------:R-:W-:Y:S01]  /*4eb0*/  BPT.TRAP 0x1 ;  /* 0x000000040000795c */ /* 0x000fe20000300000 */
.L_x_95:
[----:B------:R-:W-:-:S04]  /*4ec0*/  ULEA UR4, UR42, UR51, 0x3 ;  /* 0x000000332a047291 */ /* 0x000fc8000f8e183f */
[----:B------:R-:W-:-:S04]  /*4ed0*/  UIADD3 UR4, UR4, 0x80, URZ ;  /* 0x0000008004047890 */ /* 0x000fc8000fffe03f */
[----:B------:R-:W-:-:S09]  /*4ee0*/  UPRMT UR4, UR50, 0x654, UR4 ;  /* 0x0000065432047896 */ /* 0x000fd20008000004 */
[----:B------:R-:W-:Y:S03]  /*4ef0*/  SYNCS.ARRIVE.TRANS64.RED.A1T0 RZ, [UR4], RZ ;  /* 0x000000ffffff79a7 */ /* 0x000fe60008100404 */
.L_x_94:
[----:B------:R-:W-:Y:S05]  /*4f00*/  BSYNC B0 ;  /* 0x0000000000007941 */ /* 0x000fea0003800000 */
.L_x_93:
[----:B------:R-:W-:Y:S01]  /*4f10*/  IADD3 R16, P0, R16, UR38, RZ ;  /* 0x0000002610107c10 */ /* 0x000fe2000ff1e0ff */
[----:B------:R-:W-:Y:S01]  /*4f20*/  ULDC.64 UR4, c[0x0][0x8f8] ;  /* 0x00023e0000047ab9 */ /* 0x000fe20000000a00 */
[----:B------:R-:W-:Y:S01]  /*4f30*/  UIADD3 UR42, UR42, 0x1, URZ ;  /* 0x000000012a2a7890 */ /* 0x000fe2000fffe03f */
[----:B------:R-:W-:Y:S01]  /*4f40*/  PRMT R3, RZ, 0x7610, R3 ;  /* 0x00007610ff037816 */ /* 0x000fe20000000003 */
[----:B------:R-:W-:Y:S01]  /*4f50*/  UMOV UR47, 0xffffffff ;  /* 0xffffffff002f7882 */ /* 0x000fe20000000000 */
[----:B------:R-:W-:Y:S01]  /*4f60*/  IADD3.X R17, R17, UR37, RZ, P0, !PT ;  /* 0x0000002511117c10 */ /* 0x000fe200087fe4ff */
[----:B------:R-:W-:Y:S01]  /*4f70*/  UISETP.NE.AND UP0, UPT, UR42, 0x4, UPT ;  /* 0x000000042a00788c */ /* 0x000fe2000bf05270 */
[----:B------:R-:W-:Y:S01]  /*4f80*/  ISETP.GE.U32.AND P0, PT, R16, UR4, PT ;  /* 0x0000000410007c0c */ /* 0x000fe2000bf06070 */
[----:B------:R-:W-:Y:S01]  /*4f90*/  IMAD.MOV.U32 R102, RZ, RZ, -0x1 ;  /* 0xffffffffff667424 */ /* 0x000fe200078e00ff */
[----:B------:R-:W-:Y:S01]  /*4fa0*/  MOV R100, 0xffffffff ;  /* 0xffffffff00647802 */ /* 0x000fe20000000f00 */
[----:B------:R-:W-:Y:S01]  /*4fb0*/  USEL UR42, UR42, URZ, UP0 ;  /* 0x0000003f2a2a7287 */ /* 0x000fe20008000000 */
[----:B------:R-:W-:-:S13]  /*4fc0*/  ISETP.GE.U32.AND.EX P0, PT, R17, UR5, PT, P0 ;  /* 0x0000000511007c0c */ /* 0x000fda000bf06100 */
[----:B------:R-:W-:Y:S05]  /*4fd0*/  @P0 BRA `(.L_x_96) ;  /* 0x0000000400680947 */ /* 0x000fea0003800000 */
[----:B------:R-:W2:Y:S01]  /*4fe0*/  S2R R23, SR_CTAID.X ;  /* 0x0000000000177919 */ /* 0x000ea20000002500 */
[----:B-1----:R-:W1:Y:S01]  /*4ff0*/  LDC.64 R10, c[0x0][0x8d0] ;  /* 0x00023400ff0a7b82 */ /* 0x002e620000000a00 */
[----:B------:R-:W-:Y:S01]  /*5000*/  ULDC UR4, c[0x0][0x150] ;  /* 0x0000540000047ab9 */ /* 0x000fe20000000800 */
[----:B------:R-:W-:Y:S01]  /*5010*/  IMAD.MOV.U32 R8, RZ, RZ, R16 ;  /* 0x000000ffff087224 */ /* 0x000fe200078e0010 */
[----:B------:R-:W3:Y:S01]  /*5020*/  S2R R25, SR_CTAID.Y ;  /* 0x0000000000197919 */ /* 0x000ee20000002600 */
[----:B------:R-:W-:-:S04]  /*5030*/  IMAD.MOV.U32 R9, RZ, RZ, R17 ;  /* 0x000000ffff097224 */ /* 0x000fc800078e0011 */
[----:B------:R-:W4:Y:S08]  /*5040*/  LDC R26, c[0x0][0x144] ;  /* 0x00005100ff1a7b82 */ /* 0x000f300000000800 */
[----:B------:R-:W3:Y:S08]  /*5050*/  LDC R12, c[0x0][0x8d8] ;  /* 0x00023600ff0c7b82 */ /* 0x000ef00000000800 */
[----:B------:R-:W3:Y:S01]  /*5060*/  LDC.64 R20, c[0x0][0x8c8] ;  /* 0x00023200ff147b82 */ /* 0x000ee20000000a00 */
[----:B-1----:R-:W-:-:S04]  /*5070*/  ISETP.NE.U32.AND P0, PT, R10, RZ, PT ;  /* 0x000000ff0a00720c */ /* 0x002fc80003f05070 */
[----:B------:R-:W-:Y:S02]  /*5080*/  ISETP.NE.AND.EX P0, PT, R11, RZ, PT, P0 ;  /* 0x000000ff0b00720c */ /* 0x000fe40003f05300 */
[----:B--2---:R-:W-:-:S05]  /*5090*/  I2FP.F32.U32 R3, R23 ;  /* 0x0000001700037245 */ /* 0x004fca0000201000 */
[----:B------:R-:W-:-:S04]  /*50a0*/  FMUL R3, R3, UR4 ;  /* 0x0000000403037c20 */ /* 0x000fc80008400000 */
[----:B------:R1:W2:Y:S02]  /*50b0*/  F2I.U32.TRUNC.NTZ R24, R3 ;  /* 0x0000000300187305 */ /* 0x0002a4000020f000 */
[----:B----4-:R-:W-:Y:S05]  /*50c0*/  @!P0 BRA `(.L_x_97) ;  /* 0x0000000000288947 */ /* 0x010fea0003800000 */
[----:B-1----:R-:W1:Y:S02]  /*50d0*/  LDC R3, c[0x0][0x8dc] ;  /* 0x00023700ff037b82 */ /* 0x002e640000000800 */
[----:B-1----:R-:W-:-:S05]  /*50e0*/  IADD3 R3, P0, R16, R3, RZ ;  /* 0x0000000310037210 */ /* 0x002fca0007f1e0ff */
        /* <DEDUP_REMOVED lines=8> */
.L_x_97:
[-CC-:B---3--:R-:W-:Y:S01]  /*5170*/  SHF.R.U64 R32, R8, R12.reuse, R9.reuse ;  /* 0x0000000c08207219 */ /* 0x188fe20000001209 */
[----:B------:R-:W3:Y:S01]  /*5180*/  LDC.64 R14, c[0x0][0x8e8] ;  /* 0x00023a00ff0e7b82 */ /* 0x000ee20000000a00 */
[----:B-1----:R-:W-:Y:S01]  /*5190*/  SHF.R.U32.HI R3, RZ, R12, R9 ;  /* 0x0000000cff037219 */ /* 0x002fe20000011609 */
[----:B--2---:R-:W-:Y:S01]  /*51a0*/  IMAD.MOV R24, RZ, RZ, -R24 ;  /* 0x000000ffff187224 */ /* 0x004fe200078e0a18 */
[----:B------:R-:W-:Y:S01]  /*51b0*/  IADD3 R7, P0, RZ, -R32, RZ ;  /* 0x80000020ff077210 */ /* 0x000fe20007f1e0ff */
[----:B------:R-:W-:Y:S02]  /*51c0*/  ULDC UR4, c[0x0][0x154] ;  /* 0x0000550000047ab9 */ /* 0x000fe40000000800 */
[----:B------:R-:W-:Y:S02]  /*51d0*/  IMAD R23, R26, R24, R23 ;  /* 0x000000181a177224 */ /* 0x000fe400078e0217 */
[----:B------:R-:W1:Y:S01]  /*51e0*/  LDC R8, c[0x0][0x8c0] ;  /* 0x00023000ff087b82 */ /* 0x000e620000000800 */
[----:B------:R-:W-:-:S02]  /*51f0*/  IMAD.X R3, RZ, RZ, ~R3, P0 ;  /* 0x000000ffff037224 */ /* 0x000fc400000e0e03 */
[----:B------:R-:W-:-:S04]  /*5200*/  IMAD.WIDE.U32 R4, R7, R20, R16 ;  /* 0x0000001407047225 */ /* 0x000fc800078e0010 */
[----:B------:R-:W-:Y:S01]  /*5210*/  IMAD R6, R3, R20, RZ ;  /* 0x0000001403067224 */ /* 0x000fe200078e02ff */
[----:B------:R-:W2:Y:S03]  /*5220*/  LDC R28, c[0x0][0x8b0] ;  /* 0x00022c00ff1c7b82 */ /* 0x000ea60000000800 */
[----:B------:R-:W-:Y:S02]  /*5230*/  IMAD R3, R7, R21, R6 ;  /* 0x0000001507037224 */ /* 0x000fe400078e0206 */
[----:B------:R-:W-:Y:S02]  /*5240*/  IMAD.MOV.U32 R7, RZ, RZ, 0x1 ;  /* 0x00000001ff077424 */ /* 0x000fe400078e00ff */
[----:B------:R-:W-:Y:S01]  /*5250*/  IMAD.IADD R3, R5, 0x1, R3 ;  /* 0x0000000105037824 */ /* 0x000fe200078e0203 */
[----:B------:R-:W4:Y:S01]  /*5260*/  LDC R30, c[0x0][0x900] ;  /* 0x00024000ff1e7b82 */ /* 0x000f220000000800 */
[----:B------:R-:W-:-:S02]  /*5270*/  I2FP.F32.U32 R5, R25 ;  /* 0x0000001900057245 */ /* 0x000fc40000201000 */
[----:B---3--:R-:W-:-:S03]  /*5280*/  ISETP.NE.U32.AND P0, PT, R14, RZ, PT ;  /* 0x000000ff0e00720c */ /* 0x008fc60003f05070 */
[----:B------:R-:W-:Y:S01]  /*5290*/  FMUL R6, R5, UR4 ;  /* 0x0000000405067c20 */ /* 0x000fe20008400000 */
[----:B------:R-:W-:Y:S01]  /*52a0*/  ISETP.NE.AND.EX P0, PT, R15, RZ, PT, P0 ;  /* 0x000000ff0f00720c */ /* 0x000fe20003f05300 */
[----:B------:R-:W3:Y:S01]  /*52b0*/  LDC R24, c[0x0][0x148] ;  /* 0x00005200ff187b82 */ /* 0x000ee20000000800 */
[-CC-:B-1----:R-:W-:Y:S01]  /*52c0*/  SHF.R.U64 R12, R4, R8.reuse, R3.reuse ;  /* 0x00000008040c7219 */ /* 0x182fe20000001203 */
[----:B------:R1:W1:Y:S01]  /*52d0*/  F2I.U32.TRUNC.NTZ R20, R6 ;  /* 0x0000000600147305 */ /* 0x000262000020f000 */
[----:B------:R-:W-:Y:S01]  /*52e0*/  SHF.R.U32.HI R3, RZ, R8, R3 ;  /* 0x00000008ff037219 */ /* 0x000fe20000011603 */
[----:B------:R-:W-:-:S04]  /*52f0*/  IMAD.MOV.U32 R5, RZ, RZ, -0x1 ;  /* 0xffffffffff057424 */ /* 0x000fc800078e00ff */
[----:B------:R-:W1:Y:S01]  /*5300*/  LDC R21, c[0x0][0x8a8] ;  /* 0x00022a00ff157b82 */ /* 0x000e620000000800 */
[-CC-:B--2---:R-:W-:Y:S02]  /*5310*/  SHF.R.U64 R10, R12, R28.reuse, R3.reuse ;  /* 0x0000001c0c0a7219 */ /* 0x184fe40000001203 */
[----:B------:R-:W-:-:S05]  /*5320*/  SHF.R.U32.HI R3, RZ, R28, R3 ;  /* 0x0000001cff037219 */ /* 0x000fca0000011603 */
[----:B------:R-:W2:Y:S01]  /*5330*/  LDC R26, c[0x0][0x8f0] ;  /* 0x00023c00ff1a7b82 */ /* 0x000ea20000000800 */
[-C--:B----4-:R-:W-:Y:S02]  /*5340*/  SHF.L.U32 R4, R5, R30.reuse, RZ ;  /* 0x0000001e05047219 */ /* 0x090fe400000006ff */
[-CC-:B------:R-:W-:Y:S02]  /*5350*/  SHF.R.U64 R13, R10, R30.reuse, R3.reuse ;  /* 0x0000001e0a0d7219 */ /* 0x180fe40000001203 */
[----:B------:R-:W-:Y:S02]  /*5360*/  SHF.R.U32.HI R5, RZ, R30, R3 ;  /* 0x0000001eff057219 */ /* 0x000fe40000011603 */
[----:B------:R-:W-:Y:S01]  /*5370*/  LOP3.LUT R27, RZ, R4, RZ, 0x33, !PT ;  /* 0x00000004ff1b7212 */ /* 0x000fe200078e33ff */
[----:B------:R-:W4:Y:S01]  /*5380*/  LDC R29, c[0x0][0x8e0] ;  /* 0x00023800ff1d7b82 */ /* 0x000f220000000800 */
[----:B------:R-:W-:Y:S01]  /*5390*/  SHF.L.U32 R30, R7, R30, RZ ;  /* 0x0000001e071e7219 */ /* 0x000fe200000006ff */
[----:B------:R-:W-:-:S06]  /*53a0*/  IMAD.MOV.U32 R4, RZ, RZ, R13 ;  /* 0x000000ffff047224 */ /* 0x000fcc00078e000d */
[----:B------:R-:W1:Y:S01]  /*53b0*/  LDC R31, c[0x0][0x8b8] ;  /* 0x00022e00ff1f7b82 */ /* 0x000e620000000800 */
[----:B------:R-:W-:Y:S05]  /*53c0*/  @!P0 BRA `(.L_x_98) ;  /* 0x0000000000288947 */ /* 0x000fea0003800000 */
[----:B------:R-:W5:Y:S02]  /*53d0*/  LDC R4, c[0x0][0x8f4] ;  /* 0x00023d00ff047b82 */ /* 0x000f640000000800 */
[----:B-----5:R-:W-:-:S05]  /*53e0*/  IADD3 R3, P0, R13, R4, RZ ;  /* 0x000000040d037210 */ /* 0x020fca0007f1e0ff */
[----:B------:R-:W-:-:S04]  /*53f0*/  IMAD.X R11, RZ, RZ, R5, P0 ;  /* 0x000000ffff0b7224 */ /* 0x000fc800000e0605 */
[----:B------:R-:W-:-:S04]  /*5400*/  IMAD.WIDE.U32 R4, R11, R14, RZ ;  /* 0x0000000e0b047225 */ /* 0x000fc800078e00ff */
[----:B-1----:R-:W-:-:S04]  /*5410*/  IMAD.WIDE.U32 R6, P0, R3, R15, R4 ;  /* 0x0000000f03067225 */ /* 0x002fc80007800004 */
[----:B------:R-:W-:Y:S01]  /*5420*/  IMAD.WIDE.U32 R4, R3, R14, RZ ;  /* 0x0000000e03047225 */ /* 0x000fe200078e00ff */
[----:B------:R-:W-:-:S03]  /*5430*/  MOV R8, R7 ;  /* 0x0000000700087202 */ /* 0x000fc60000000f00 */
[----:B------:R-:W-:Y:S01]  /*5440*/  IMAD.X R9, RZ, RZ, RZ, P0 ;  /* 0x000000ffff097224 */ /* 0x000fe200000e06ff */
[----:B------:R-:W-:-:S05]  /*5450*/  IADD3 RZ, P0, R5, R6, RZ ;  /* 0x0000000605ff7210 */ /* 0x000fca0007f1e0ff */
[----:B------:R-:W-:-:S08]  /*5460*/  IMAD.WIDE.U32.X R4, R11, R15, R8, P0 ;  /* 0x0000000f0b047225 */ /* 0x000fd000000e0408 */
.L_x_98:
[----:B------:R-:W-:Y:S01]  /*5470*/  ISETP.NE.AND P0, PT, R2, 0x1, PT ;  /* 0x000000010200780c */ /* 0x000fe20003f05270 */
[----:B-1----:R-:W-:Y:S01]  /*5480*/  IMAD.MOV R20, RZ, RZ, -R20 ;  /* 0x000000ffff147224 */ /* 0x002fe200078e0a14 */
[----:B--2---:R-:W-:Y:S01]  /*5490*/  SHF.R.U64 R3, R4, R26, R5 ;  /* 0x0000001a04037219 */ /* 0x004fe20000001205 */
[----:B------:R-:W-:Y:S01]  /*54a0*/  VIADD R5, R21, 0xffffffff ;  /* 0xffffffff15057836 */ /* 0x000fe20000000000 */
[----:B------:R-:W-:Y:S02]  /*54b0*/  LOP3.LUT R102, R10, R27, RZ, 0xc0, !PT ;  /* 0x0000001b0a667212 */ /* 0x000fe400078ec0ff */
[----:B------:R-:W-:Y:S01]  /*54c0*/  R2UR UR47, R32 ;  /* 0x00000000202f72ca */ /* 0x000fe200000e0000 */
[----:B------:R-:W-:Y:S01]  /*54d0*/  IMAD.MOV R4, RZ, RZ, -R3 ;  /* 0x000000ffff047224 */ /* 0x000fe200078e0a03 */
[----:B------:R-:W-:Y:S01]  /*54e0*/  LOP3.LUT R12, R12, R5, RZ, 0xc0, !PT ;  /* 0x000000050c0c7212 */ /* 0x000fe200078ec0ff */
[----:B------:R-:W-:Y:S02]  /*54f0*/  IMAD R102, R30, R3, R102 ;  /* 0x000000031e667224 */ /* 0x000fe400078e0266 */
[----:B----4-:R-:W-:-:S02]  /*5500*/  IMAD R3, R4, R29, R13 ;  /* 0x0000001d04037224 */ /* 0x010fc400078e020d */
[----:B---3--:R-:W-:Y:S02]  /*5510*/  @P0 IMAD R23, R24, R20, R25 ;  /* 0x0000001418170224 */ /* 0x008fe400078e0219 */
[----:B------:R-:W-:Y:S02]  /*5520*/  IMAD R3, R3, R21, R12 ;  /* 0x0000001503037224 */ /* 0x000fe400078e020c */
[----:B------:R-:W-:Y:S02]  /*5530*/  IMAD R102, R102, R31, R23 ;  /* 0x0000001f66667224 */ /* 0x000fe400078e0217 */
[----:B------:R-:W-:-:S03]  /*5540*/  IMAD.MOV.U32 R4, RZ, RZ, 0x1 ;  /* 0x00000001ff047424 */ /* 0x000fc600078e00ff */
[----:B------:R-:W-:Y:S02]  /*5550*/  SEL R100, R3, R102, !P0 ;  /* 0x0000006603647207 */ /* 0x000fe40004000000 */
[----:B------:R-:W-:Y:S02]  /*5560*/  SEL R102, R102, R3, !P0 ;  /* 0x0000000366667207 */ /* 0x000fe40004000000 */
[----:B------:R-:W-:-:S07]  /*5570*/  PRMT R3, R4, 0x7610, R3 ;  /* 0x0000761004037816 */ /* 0x000fce0000000003 */
.L_x_96:
[----:B------:R-:W-:Y:S01]  /*5580*/  LOP3.LUT P0, RZ, R3, 0xff, RZ, 0xc0, !PT ;  /* 0x000000ff03ff7812 */ /* 0x000fe2000780c0ff */
[----:B------:R-:W-:Y:S01]  /*5590*/  UIMAD.WIDE.U32 UR4, UR54, -0x55555555, URZ ;  /* 0xaaaaaaab360478a5 */ /* 0x000fe2000f8e003f */
[----:B------:R-:W-:Y:S01]  /*55a0*/  IMAD.MOV.U32 R101, RZ, RZ, R0 ;  /* 0x000000ffff657224 */ /* 0x000fe200078e0000 */
[----:B------:R-:W-:Y:S02]  /*55b0*/  UIADD3 UR43, UR43, 0x4, URZ ;  /* 0x000000042b2b7890 */ /* 0x000fe4000fffe03f */
[----:B------:R-:W-:-:S04]  /*55c0*/  USHF.R.U32.HI UR4, URZ, 0x2, UR5 ;  /* 0x000000023f047899 */ /* 0x000fc80008011605 */
[----:B------:R-:W-:-:S04]  /*55d0*/  UIMAD UR44, UR4, -0x6, UR54 ;  /* 0xfffffffa042c78a4 */ /* 0x000fc8000f8e0236 */
[----:B------:R-:W-:Y:S08]  /*55e0*/  @P0 BRA `(.L_x_99) ;  /* 0xffffffc000a00947 */ /* 0x000ff0000383ffff */
[----:B------:R-:W-:-:S13]  /*55f0*/  PLOP3.LUT P0, PT, PT, PT, PT, 0x8, 0x0 ;  /* 0x000000000000781c */ /* 0x000fda0003f0e170 */
.L_x_22:
[----:B------:R-:W-:Y:S05]  /*5600*/  @P0 BRA `(.L_x_14) ;  /* 0x0000002800cc0947 */ /* 0x000fea0003800000 */
[----:B------:R-:W-:Y:S01]  /*5610*/  ULDC.64 UR6, c[0x0][0x588] ;  /* 0x0001620000067ab9 */ /* 0x000fe20000000a00 */
[----:B------:R-:W-:Y:S01]  /*5620*/  ISETP.NE.U32.AND P1, PT, R107, RZ, PT ;  /* 0x000000ff6b00720c */ /* 0x000fe20003f25070 */
[----:B------:R-:W-:-:S04]  /*5630*/  DEPBAR.LE SB0, 0x0 ;  /* 0x000080000000791a */ /* 0x000fc80000000000 */
[----:B------:R-:W-:Y:S01]  /*5640*/  ISETP.NE.U32.AND P0, PT, RZ, UR6, PT ;  /* 0x00000006ff007c0c */ /* 0x000fe2000bf05070 */
[----:B------:R-:W-:Y:S01]  /*5650*/  BSSY B0, `(.L_x_100) ;  /* 0x0000015000007945 */ /* 0x000fe20003800000 */
[----:B------:R-:W-:Y:S02]  /*5660*/  ISETP.NE.AND.EX P1, PT, R108, RZ, PT, P1 ;  /* 0x000000ff6c00720c */ /* 0x000fe40003f25310 */
[----:B------:R-:W-:-:S13]  /*5670*/  ISETP.NE.AND.EX P0, PT, RZ, UR7, PT, P0 ;  /* 0x00000007ff007c0c */ /* 0x000fda000bf05300 */
[----:B------:R-:W-:Y:S05]  /*5680*/  @P0 BRA P1, `(.L_x_101) ;  /* 0x0000000000440947 */ /* 0x000fea0000800000 */
[----:B------:R-:W-:-:S04]  /*5690*/  ISETP.NE.U32.AND P0, PT, R107, RZ, PT ;  /* 0x000000ff6b00720c */ /* 0x000fc80003f05070 */
[----:B------:R-:W-:-:S13]  /*56a0*/  ISETP.NE.AND.EX P0, PT, R108, RZ, PT, P0 ;  /* 0x000000ff6c00720c */ /* 0x000fda0003f05300 */
[----:B------:R-:W-:Y:S05]  /*56b0*/  @!P0 BRA `(.L_x_102) ;  /* 0x00000000002c8947 */ /* 0x000fea0003800000 */
[----:B------:R-:W-:-:S13]  /*56c0*/  LOP3.LUT P0, RZ, R90, 0xff, RZ, 0xc0, !PT ;  /* 0x000000ff5aff7812 */ /* 0x000fda000780c0ff */
[----:B------:R-:W-:Y:S05]  /*56d0*/  @!P0 BRA `(.L_x_103) ;  /* 0x0000000000108947 */ /* 0x000fea0003800000 */
[----:B-----5:R-:W-:-:S13]  /*56e0*/  FSETP.NEU.AND P0, PT, R91, RZ, PT ;  /* 0x000000ff5b00720b */ /* 0x020fda0003f0d000 */
[----:B------:R-:W-:Y:S05]  /*56f0*/  @!P0 BREAK B0 ;  /* 0x0000000000008942 */ /* 0x000fea0003800000 */
[----:B------:R-:W-:Y:S05]  /*5700*/  @P0 BRA `(.L_x_101) ;  /* 0x0000000000240947 */ /* 0x000fea0003800000 */
[----:B------:R-:W-:Y:S05]  /*5710*/  BRA `(.L_x_14) ;  /* 0x0000002800887947 */ /* 0x000fea0003800000 */
.L_x_103:
[----:B------:R-:W-:-:S04]  /*5720*/  ISETP.NE.U32.AND P0, PT, RZ, UR6, PT ;  /* 0x00000006ff007c0c */ /* 0x000fc8000bf05070 */
[----:B------:R-:W-:-:S13]  /*5730*/  ISETP.NE.AND.EX P0, PT, RZ, UR7, PT, P0 ;  /* 0x00000007ff007c0c */ /* 0x000fda000bf05300 */
[----:B------:R-:W-:Y:S05]  /*5740*/  @!P0 BREAK B0 ;  /* 0x0000000000008942 */ /* 0x000fea0003800000 */
[----:B------:R-:W-:Y:S05]  /*5750*/  @P0 BRA `(.L_x_101) ;  /* 0x0000000000100947 */ /* 0x000fea0003800000 */
[----:B------:R-:W-:Y:S05]  /*5760*/  BRA `(.L_x_14) ;  /* 0x0000002800747947 */ /* 0x000fea0003800000 */
.L_x_102:
[----:B-----5:R-:W-:-:S13]  /*5770*/  FSETP.NEU.AND P0, PT, R91, RZ, PT ;  /* 0x000000ff5b00720b */ /* 0x020fda0003f0d000 */
[----:B------:R-:W-:Y:S05]  /*5780*/  @!P0 BREAK B0 ;  /* 0x0000000000008942 */ /* 0x000fea0003800000 */
[----:B------:R-:W-:Y:S05]  /*5790*/  @!P0 BRA `(.L_x_14) ;  /* 0x0000002800688947 */ /* 0x000fea0003800000 */
.L_x_101:
[----:B-1----:R-:W-:Y:S05]  /*57a0*/  BSYNC B0 ;  /* 0x0000000000007941 */ /* 0x002fea0003800000 */
.L_x_100:
[----:B------:R-:W-:-:S04]  /*57b0*/  LOP3.LUT R19, R19, 0x1, RZ, 0xfc, !PT ;  /* 0x0000000113137812 */ /* 0x000fc800078efcff */
[----:B------:R-:W-:-:S13]  /*57c0*/  ISETP.NE.AND P0, PT, R19, 0x3, PT ;  /* 0x000000031300780c */ /* 0x000fda0003f05270 */
[----:B------:R-:W-:Y:S05]  /*57d0*/  @!P0 BRA `(.L_x_104) ;  /* 0x0000000000048947 */ /* 0x000fea0003800000 */
[----:B------:R-:W-:Y:S01]  /*57e0*/  BPT.TRAP 0x1 ;  /* 0x000000040000795c */ /* 0x000fe20000300000 */
.L_x_104:
[----:B------:R-:W1:Y:S01]  /*57f0*/  S2UR UR5, SR_CgaCtaId ;  /* 0x00000000000579c3 */ /* 0x000e620000008800 */
[----:B------:R-:W-:Y:S02]  /*5800*/  UMOV UR4, 0x400 ;  /* 0x0000040000047882 */ /* 0x000fe40000000000 */
[----:B-1----:R-:W-:-:S04]  /*5810*/  ULEA UR4, UR5, UR4, 0x18 ;  /* 0x0000000405047291 */ /* 0x002fc8000f8ec03f */
[----:B------:R-:W-:-:S04]  /*5820*/  ULEA UR4, UR42, UR4, 0x3 ;  /* 0x000000042a047291 */ /* 0x000fc8000f8e183f */
[----:B------:R-:W-:-:S04]  /*5830*/  UIADD3 UR4, UR4, 0x80, URZ ;  /* 0x0000008004047890 */ /* 0x000fc8000fffe03f */
[----:B------:R-:W-:-:S09]  /*5840*/  UPRMT UR4, UR5, 0x654, UR4 ;  /* 0x0000065405047896 */ /* 0x000fd20008000004 */
[----:B------:R-:W-:Y:S01]  /*5850*/  SYNCS.ARRIVE.TRANS64.RED.A1T0 RZ, [UR4], RZ ;  /* 0x000000ffffff79a7 */ /* 0x000fe20008100404 */
[----:B------:R-:W-:Y:S05]  /*5860*/  BRA `(.L_x_14) ;  /* 0x0000002800347947 */ /* 0x000fea0003800000 */
.L_x_13:
[----:B------:R-:W-:Y:S01]  /*5870*/  ULDC.64 UR4, c[0x0][0x8f8] ;  /* 0x00023e0000047ab9 */ /* 0x000fe20000000a00 */
[----:B------:R-:W-:Y:S01]  /*5880*/  PRMT R8, RZ, 0x7610, R8 ;  /* 0x00007610ff087816 */ /* 0x000fe20000000008 */
[----:B------:R-:W-:Y:S01]  /*5890*/  IMAD.MOV.U32 R21, RZ, RZ, -0x1 ;  /* 0xffffffffff157424 */ /* 0x000fe200078e00ff */
[----:B------:R-:W-:Y:S01]  /*58a0*/  ISETP.GE.U32.AND P1, PT, R16, UR4, PT ;  /* 0x0000000410007c0c */ /* 0x000fe2000bf26070 */
[----:B------:R-:W-:Y:S02]  /*58b0*/  IMAD.MOV.U32 R20, RZ, RZ, -0x1 ;  /* 0xffffffffff147424 */ /* 0x000fe400078e00ff */
[----:B------:R-:W-:Y:S01]  /*58c0*/  IMAD.MOV.U32 R13, RZ, RZ, -0x1 ;  /* 0xffffffffff0d7424 */ /* 0x000fe200078e00ff */
[----:B------:R-:W-:-:S13]  /*58d0*/  ISETP.GE.U32.AND.EX P1, PT, R17, UR5, PT, P1 ;  /* 0x0000000511007c0c */ /* 0x000fda000bf26110 */
        /* <DEDUP_REMOVED lines=19> */
.L_x_106:
[----:B------:R-:W2:Y:S01]  /*5a10*/  LDC.64 R30, c[0x0][0x8e8] ;  /* 0x00023a00ff1e7b82 */ /* 0x000ea20000000a00 */
[-CC-:B------:R-:W-:Y:S01]  /*5a20*/  SHF.R.U64 R24, R14, R8.reuse, R15.reuse ;  /* 0x000000080e187219 */ /* 0x180fe2000000120f */
[----:B------:R-:W-:Y:S01]  /*5a30*/  IMAD.MOV.U32 R34, RZ, RZ, 0x1 ;  /* 0x00000001ff227424 */ /* 0x000fe200078e00ff */
[----:B------:R-:W-:Y:S02]  /*5a40*/  SHF.R.U32.HI R8, RZ, R8, R15 ;  /* 0x00000008ff087219 */ /* 0x000fe4000001160f */
[----:B------:R-:W-:-:S03]  /*5a50*/  IADD3 R13, P1, RZ, -R24, RZ ;  /* 0x80000018ff0d7210 */ /* 0x000fc60007f3e0ff */
[----:B------:R-:W3:Y:S01]  /*5a60*/  LDC R12, c[0x0][0x8c0] ;  /* 0x00023000ff0c7b82 */ /* 0x000ee20000000800 */
[----:B------:R-:W-:-:S05]  /*5a70*/  IADD3.X R11, RZ, ~R8, RZ, P1, !PT ;  /* 0x80000008ff0b7210 */ /* 0x000fca0000ffe4ff */
[-C--:B------:R-:W-:Y:S02]  /*5a80*/  IMAD R8, R11, R26.reuse, RZ ;  /* 0x0000001a0b087224 */ /* 0x080fe400078e02ff */
[----:B------:R-:W4:Y:S01]  /*5a90*/  LDC R14, c[0x0][0x8b0] ;  /* 0x00022c00ff0e7b82 */ /* 0x000f220000000800 */
[----:B------:R-:W-:-:S04]  /*5aa0*/  IMAD.WIDE.U32 R10, R13, R26, R16 ;  /* 0x0000001a0d0a7225 */ /* 0x000fc800078e0010 */
[----:B------:R-:W-:-:S03]  /*5ab0*/  IMAD R13, R13, R27, R8 ;  /* 0x0000001b0d0d7224 */ /* 0x000fc600078e0208 */
[----:B------:R-:W5:Y:S01]  /*5ac0*/  LDC R29, c[0x0][0x900] ;  /* 0x00024000ff1d7b82 */ /* 0x000f620000000800 */
[----:B------:R-:W-:Y:S01]  /*5ad0*/  IMAD.IADD R11, R11, 0x1, R13 ;  /* 0x000000010b0b7824 */ /* 0x000fe200078e020d */
[----:B--2---:R-:W-:-:S04]  /*5ae0*/  ISETP.NE.U32.AND P1, PT, R30, RZ, PT ;  /* 0x000000ff1e00720c */ /* 0x004fc80003f25070 */
[----:B------:R-:W-:Y:S02]  /*5af0*/  ISETP.NE.AND.EX P1, PT, R31, RZ, PT, P1 ;  /* 0x000000ff1f00720c */ /* 0x000fe40003f25310 */
[----:B------:R-:W2:Y:S01]  /*5b00*/  LDC R26, c[0x0][0x8a8] ;  /* 0x00022a00ff1a7b82 */ /* 0x000ea20000000800 */
[-CC-:B---3--:R-:W-:Y:S01]  /*5b10*/  SHF.R.U64 R20, R10, R12.reuse, R11.reuse ;  /* 0x0000000c0a147219 */ /* 0x188fe2000000120b */
[----:B------:R-:W-:Y:S01]  /*5b20*/  IMAD.MOV.U32 R10, RZ, RZ, -0x1 ;  /* 0xffffffffff0a7424 */ /* 0x000fe200078e00ff */
[----:B------:R-:W-:-:S05]  /*5b30*/  SHF.R.U32.HI R11, RZ, R12, R11 ;  /* 0x0000000cff0b7219 */ /* 0x000fca000001160b */
[----:B------:R-:W3:Y:S01]  /*5b40*/  LDC R28, c[0x0][0x8f0] ;  /* 0x00023c00ff1c7b82 */ /* 0x000ee20000000800 */
[-CC-:B----4-:R-:W-:Y:S02]  /*5b50*/  SHF.R.U64 R25, R20, R14.reuse, R11.reuse ;  /* 0x0000000e14197219 */ /* 0x190fe4000000120b */
[----:B------:R-:W-:-:S05]  /*5b60*/  SHF.R.U32.HI R8, RZ, R14, R11 ;  /* 0x0000000eff087219 */ /* 0x000fca000001160b */
[----:B------:R-:W4:Y:S01]  /*5b70*/  LDC R32, c[0x0][0x8e0] ;  /* 0x00023800ff207b82 */ /* 0x000f220000000800 */
[-C--:B-----5:R-:W-:Y:S02]  /*5b80*/  SHF.L.U32 R10, R10, R29.reuse, RZ ;  /* 0x0000001d0a0a7219 */ /* 0x0a0fe400000006ff */
[-CC-:B------:R-:W-:Y:S02]  /*5b90*/  SHF.R.U64 R27, R25, R29.reuse, R8.reuse ;  /* 0x0000001d191b7219 */ /* 0x180fe40000001208 */
[----:B------:R-:W-:Y:S02]  /*5ba0*/  LOP3.LUT R36, RZ, R10, RZ, 0x33, !PT ;  /* 0x0000000aff247212 */ /* 0x000fe400078e33ff */
[----:B------:R-:W-:Y:S01]  /*5bb0*/  SHF.R.U32.HI R11, RZ, R29, R8 ;  /* 0x0000001dff0b7219 */ /* 0x000fe20000011608 */
[----:B------:R-:W1:Y:S01]  /*5bc0*/  LDC R33, c[0x0][0x8b8] ;  /* 0x00022e00ff217b82 */ /* 0x000e620000000800 */
[----:B------:R-:W-:Y:S01]  /*5bd0*/  IMAD.MOV.U32 R10, RZ, RZ, R27 ;  /* 0x000000ffff0a7224 */ /* 0x000fe200078e001b */
[----:B------:R-:W-:Y:S06]  /*5be0*/  @!P1 BRA `(.L_x_107) ;  /* 0x0000000000289947 */ /* 0x000fec0003800000 */
        /* <DEDUP_REMOVED lines=10> */
.L_x_107:
[----:B------:R-:W-:Y:S01]  /*5c90*/  ISETP.NE.AND P1, PT, R2, 0x1, PT ;  /* 0x000000010200780c */ /* 0x000fe20003f25270 */
[----:B------:R-:W-:Y:S01]  /*5ca0*/  IMAD.MOV.U32 R13, RZ, RZ, R24 ;  /* 0x000000ffff0d7224 */ /* 0x000fe200078e0018 */
[----:B---3--:R-:W-:Y:S01]  /*5cb0*/  SHF.R.U64 R8, R10, R28, R11 ;  /* 0x0000001c0a087219 */ /* 0x008fe2000000120b */
[----:B--2---:R-:W-:Y:S01]  /*5cc0*/  VIADD R11, R26, 0xffffffff ;  /* 0xffffffff1a0b7836 */ /* 0x004fe20000000000 */
[----:B------:R-:W-:Y:S02]  /*5cd0*/  SHF.L.U32 R34, R34, R29, RZ ;  /* 0x0000001d22227219 */ /* 0x000fe400000006ff */
[----:B------:R-:W-:Y:S01]  /*5ce0*/  LOP3.LUT R7, R25, R36, RZ, 0xc0, !PT ;  /* 0x0000002419077212 */ /* 0x000fe200078ec0ff */
[----:B------:R-:W-:-:S04]  /*5cf0*/  IMAD.MOV R10, RZ, RZ, -R8 ;  /* 0x000000ffff0a7224 */ /* 0x000fc800078e0a08 */
[----:B------:R-:W-:Y:S01]  /*5d00*/  IMAD R8, R34, R8, R7 ;  /* 0x0000000822087224 */ /* 0x000fe200078e0207 */
[----:B------:R-:W-:Y:S01]  /*5d10*/  LOP3.LUT R7, R20, R11, RZ, 0xc0, !PT ;  /* 0x0000000b14077212 */ /* 0x000fe200078ec0ff */
[----:B------:R-:W-:Y:S02]  /*5d20*/  @P1 IMAD R3, R9, R23, R6 ;  /* 0x0000001709031224 */ /* 0x000fe400078e0206 */
[----:B----4-:R-:W-:Y:S02]  /*5d30*/  IMAD R6, R10, R32, R27 ;  /* 0x000000200a067224 */ /* 0x010fe400078e021b */
[----:B-1----:R-:W-:Y:S02]  /*5d40*/  IMAD R3, R8, R33, R3 ;  /* 0x0000002108037224 */ /* 0x002fe400078e0203 */
[----:B------:R-:W-:Y:S02]  /*5d50*/  IMAD R6, R6, R26, R7 ;  /* 0x0000001a06067224 */ /* 0x000fe400078e0207 */
[----:B------:R-:W-:-:S03]  /*5d60*/  IMAD.MOV.U32 R8, RZ, RZ, 0x1 ;  /* 0x00000001ff087424 */ /* 0x000fc600078e00ff */
[----:B------:R-:W-:Y:S02]  /*5d70*/  SEL R20, R6, R3, !P1 ;  /* 0x0000000306147207 */ /* 0x000fe40004800000 */
[----:B------:R-:W-:-:S07]  /*5d80*/  SEL R21, R3, R6, !P1 ;  /* 0x0000000603157207 */ /* 0x000fce0004800000 */
.L_x_105:
[----:B------:R-:W-:-:S08]  /*5d90*/  NOP ;  /* 0x0000000000007918 */ /* 0x000fd00000000000 */
[----:B------:R-:W2:-:S00]  /*5da0*/  USETMAXREG.DEALLOC.CTAPOOL 0x28 ;  /* 0x00000028000079c8 */ /* 0x000e8000080e0500 */
[----:B--2---:R-:W-:-:S13]  /*5db0*/  ISETP.NE.AND P1, PT, R0, 0x1, PT ;  /* 0x000000010000780c */ /* 0x004fda0003f25270 */
[----:B------:R-:W-:Y:S05]  /*5dc0*/  @!P1 BRA `(.L_x_14) ;  /* 0x0000002000dc9947 */ /* 0x000fea0003800000 */
[----:B------:R-:W-:Y:S05]  /*5dd0*/  @!P4 BRA `(.L_x_108) ;  /* 0x0000001000acc947 */ /* 0x000fea0003800000 */
[----:B------:R-:W-:-:S13]  /*5de0*/  ISETP.NE.OR P0, PT, R0, 0x2, P0 ;  /* 0x000000020000780c */ /* 0x000fda0000705670 */
[----:B------:R-:W-:Y:S05]  /*5df0*/  @P0 BRA `(.L_x_14) ;  /* 0x0000002000d00947 */ /* 0x000fea0003800000 */
[----:B------:R-:W-:-:S13]  /*5e00*/  LOP3.LUT P1, RZ, R8, 0xff, RZ, 0xc0, !PT ;  /* 0x000000ff08ff7812 */ /* 0x000fda000782c0ff */
[----:B------:R-:W-:Y:S05]  /*5e10*/  @!P1 BRA `(.L_x_109) ;  /* 0x0000000000189947 */ /* 0x000fea0003800000 */
[----:B------:R-:W-:Y:S01]  /*5e20*/  UMOV UR4, 0x400 ;  /* 0x0000040000047882 */ /* 0x000fe20000000000 */
[----:B------:R-:W-:Y:S01]  /*5e30*/  IMAD.MOV.U32 R0, RZ, RZ, RZ ;  /* 0x000000ffff007224 */ /* 0x000fe200078e00ff */
[----:B-1----:R-:W-:-:S04]  /*5e40*/  ULEA UR4, UR36, UR4, 0x18 ;  /* 0x0000000424047291 */ /* 0x002fc8000f8ec03f */
[----:B------:R-:W-:-:S05]  /*5e50*/  SHF.L.U32 R0, R0, 0x1f, RZ ;  /* 0x0000001f00007819 */ /* 0x000fca00000006ff */
[----:B------:R-:W1:Y:S02]  /*5e60*/  SYNCS.PHASECHK.TRANS64.TRYWAIT P0, [UR4+0xa8], R0 ;  /* 0x0000a800ff0075a7 */ /* 0x000e640008000144 */
[----:B-1----:R-:W-:Y:S05]  /*5e70*/  @!P0 BRA `(.L_x_110) ;  /* 0x0000002400388947 */ /* 0x002fea0003800000 */
.L_x_109:
[----:B-1----:R-:W-:Y:S01]  /*5e80*/  PRMT R0, RZ, 0x7610, R0 ;  /* 0x00007610ff007816 */ /* 0x002fe20000000000 */
[----:B------:R-:W-:Y:S06]  /*5e90*/  @P3 BRA `(.L_x_111) ;  /* 0x0000000000243947 */ /* 0x000fec0003800000 */
[----:B------:R-:W-:Y:S02]  /*5ea0*/  ULDC.64 UR4, c[0x0][0x588] ;  /* 0x0001620000047ab9 */ /* 0x000fe40000000a00 */
[----:B------:R-:W-:-:S04]  /*5eb0*/  ISETP.NE.U32.AND P0, PT, RZ, UR4, PT ;  /* 0x00000004ff007c0c */ /* 0x000fc8000bf05070 */
[----:B------:R-:W-:-:S13]  /*5ec0*/  ISETP.NE.AND.EX P0, PT, RZ, UR5, PT, P0 ;  /* 0x00000005ff007c0c */ /* 0x000fda000bf05300 */
[----:B------:R-:W-:Y:S05]  /*5ed0*/  @!P0 BRA `(.L_x_112) ;  /* 0x00000000000c8947 */ /* 0x000fea0003800000 */
[----:B------:R1:W5:Y:S01]  /*5ee0*/  LDG.E R3, desc[UR40][R4.64] ;  /* 0x0000002804037981 */ /* 0x000362000c1e1900 */
[----:B------:R-:W-:Y:S01]  /*5ef0*/  IMAD.MOV.U32 R0, RZ, RZ, 0x1 ;  /* 0x00000001ff007424 */ /* 0x000fe200078e00ff */
[----:B------:R-:W-:Y:S06]  /*5f00*/  BRA `(.L_x_111) ;  /* 0x0000000000087947 */ /* 0x000fec0003800000 */
.L_x_112:
[----:B------:R-:W2:Y:S01]  /*5f10*/  LDC R3, c[0x0][0x580] ;  /* 0x00016000ff037b82 */ /* 0x000ea20000000800 */
[----:B------:R-:W-:-:S07]  /*5f20*/  MOV R0, 0x1 ;  /* 0x0000000100007802 */ /* 0x000fce0000000f00 */
.L_x_111:
[----:B------:R-:W-:Y:S01]  /*5f30*/  IMAD.MOV.U32 R8, RZ, RZ, 0x1 ;  /* 0x00000001ff087424 */ /* 0x000fe200078e00ff */
[----:B------:R-:W-:Y:S06]  /*5f40*/  @!P1 BRA `(.L_x_113) ;  /* 0x0000000c00e09947 */ /* 0x000fec0003800000 */
[----:B------:R-:W3:Y:S01]  /*5f50*/  LDC R9, c[0x0][0x900] ;  /* 0x00024000ff097b82 */ /* 0x000ee20000000800 */
[----:B-1----:R-:W-:Y:S01]  /*5f60*/  IMAD.MOV.U32 R4, RZ, RZ, -0x1 ;  /* 0xffffffffff047424 */ /* 0x002fe200078e00ff */
[----:B------:R-:W-:Y:S01]  /*5f70*/  LOP3.LUT R10, R19, 0x2, RZ, 0xfc, !PT ;  /* 0x00000002130a7812 */ /* 0x000fe200078efcff */
[----:B------:R-:W-:Y:S01]  /*5f80*/  IMAD.MOV.U32 R6, RZ, RZ, 0x1 ;  /* 0x00000001ff067424 */ /* 0x000fe200078e00ff */
[----:B------:R-:W-:Y:S01]  /*5f90*/  ULDC.64 UR6, c[0x0][0x198] ;  /* 0x0000660000067ab9 */ /* 0x000fe20000000a00 */
[----:B------:R-:W-:Y:S01]  /*5fa0*/  IMAD.MOV.U32 R8, RZ, RZ, 0x1 ;  /* 0x00000001ff087424 */ /* 0x000fe200078e00ff */
[----:B------:R-:W-:Y:S01]  /*5fb0*/  ULDC.64 UR14, c[0x0][0x588] ;  /* 0x00016200000e7ab9 */ /* 0x000fe20000000a00 */
[----:B------:R-:W-:Y:S01]  /*5fc0*/  ULDC.64 UR22, c[0x0][0x8f8] ;  /* 0x00023e0000167ab9 */ /* 0x000fe20000000a00 */
[----:B------:R-:W1:Y:S01]  /*5fd0*/  LDC R11, c[0x0][0x8a8] ;  /* 0x00022a00ff0b7b82 */ /* 0x000e620000000800 */
[----:B------:R-:W-:Y:S01]  /*5fe0*/  ULDC.64 UR24, c[0x0][0x590] ;  /* 0x0001640000187ab9 */ /* 0x000fe20000000a00 */
[----:B---3--:R-:W-:-:S02]  /*5ff0*/  SHF.L.U32 R4, R4, R9, RZ ;  /* 0x0000000904047219 */ /* 0x008fc400000006ff */
[----:B------:R-:W-:Y:S02]  /*6000*/  SHF.L.U32 R9, R6, R9, RZ ;  /* 0x0000000906097219 */ /* 0x000fe400000006ff */
[----:B------:R-:W-:Y:S01]  /*6010*/  LOP3.LUT R12, RZ, R4, RZ, 0x33, !PT ;  /* 0x00000004ff0c7212 */ /* 0x000fe200078e33ff */
[----:B-1----:R-:W-:-:S07]  /*6020*/  VIADD R11, R11, 0xffffffff ;  /* 0xffffffff0b0b7836 */ /* 0x002fce0000000000 */
.L_x_145:
[----:B------:R-:W-:Y:S02]  /*6030*/  ISETP.NE.U32.AND P0, PT, RZ, UR24, PT ;  /* 0x00000018ff007c0c */ /* 0x000fe4000bf05070 */
[----:B------:R-:W-:Y:S02]  /*6040*/  R2UR UR19, R21 ;  /* 0x00000000151372ca */ /* 0x000fe400000e0000 */
[----:B------:R-:W-:Y:S02]  /*6050*/  R2UR UR18, R20 ;  /* 0x00000000141272ca */ /* 0x000fe400000e0000 */
[----:B------:R-:W-:-:S09]  /*6060*/  ISETP.NE.AND.EX P0, PT, RZ, UR25, PT, P0 ;  /* 0x00000019ff007c0c */ /* 0x000fd2000bf05300 */
[----:B------:R-:W-:Y:S02]  /*6070*/  USHF.L.U32 UR19, UR19, 0x7, URZ ;  /* 0x0000000713137899 */ /* 0x000fe4000800063f */
[----:B------:R-:W-:Y:S02]  /*6080*/  USHF.L.U32 UR18, UR18, 0x7, URZ ;  /* 0x0000000712127899 */ /* 0x000fe4000800063f */
[----:B--234-:R-:W-:Y:S10]  /*6090*/  @!P0 BRA `(.L_x_114) ;  /* 0x00000000002c8947 */ /* 0x01cff40003800000 */
[----:B------:R-:W-:-:S04]  /*60a0*/  ISETP.NE.U32.AND P1, PT, RZ, UR14, PT ;  /* 0x0000000eff007c0c */ /* 0x000fc8000bf25070 */
[----:B------:R-:W-:-:S13]  /*60b0*/  ISETP.NE.AND.EX P1, PT, RZ, UR15, PT, P1 ;  /* 0x0000000fff007c0c */ /* 0x000fda000bf25310 */
[----:B------:R-:W-:Y:S05]  /*60c0*/  @!P1 BRA `(.L_x_115) ;  /* 0x0000000000189947 */ /* 0x000fea0003800000 */
[----:B------:R-:W1:Y:S01]  /*60d0*/  LDC.64 R4, c[0x0][0x588] ;  /* 0x00016200ff047b82 */ /* 0x000e620000000a00 */
[----:B--2--5:R-:W-:-:S04]  /*60e0*/  IMAD R3, R13, UR24, RZ ;  /* 0x000000180d037c24 */ /* 0x024fc8000f8e02ff */
[----:B-1----:R-:W-:-:S05]  /*60f0*/  IMAD.WIDE R4, R3, 0x4, R4 ;  /* 0x0000000403047825 */ /* 0x002fca00078e0204 */
[----:B------:R1:W5:Y:S01]  /*6100*/  LDG.E R3, desc[UR40][R4.64] ;  /* 0x0000002804037981 */ /* 0x000362000c1e1900 */
[----:B------:R-:W-:Y:S01]  /*6110*/  IMAD.MOV.U32 R0, RZ, RZ, 0x1 ;  /* 0x00000001ff007424 */ /* 0x000fe200078e00ff */
[----:B------:R-:W-:Y:S06]  /*6120*/  BRA `(.L_x_114) ;  /* 0x0000000000087947 */ /* 0x000fec0003800000 */
.L_x_115:
[----:B--2--5:R-:W3:Y:S01]  /*6130*/  LDC R3, c[0x0][0x580] ;  /* 0x00016000ff037b82 */ /* 0x024ee20000000800 */
[----:B------:R-:W-:-:S07]  /*6140*/  IMAD.MOV.U32 R0, RZ, RZ, 0x1 ;  /* 0x00000001ff007424 */ /* 0x000fce00078e00ff */
.L_x_114:
[----:B------:R-:W-:Y:S05]  /*6150*/  @!P0 BRA `(.L_x_116) ;  /* 0x00000000001c8947 */ /* 0x000fea0003800000 */
[----:B------:R-:W-:-:S13]  /*6160*/  LOP3.LUT P2, RZ, R0, 0xff, RZ, 0xc0, !PT ;  /* 0x000000ff00ff7812 */ /* 0x000fda000784c0ff */
[----:B-1----:R-:W1:Y:S02]  /*6170*/  @!P2 LDC.64 R4, c[0x0][0x588] ;  /* 0x00016200ff04ab82 */ /* 0x002e640000000a00 */
[----:B-1----:R-:W-:-:S04]  /*6180*/  @!P2 ISETP.NE.U32.AND P0, PT, R4, RZ, PT ;  /* 0x000000ff0400a20c */ /* 0x002fc80003f05070 */
[----:B------:R-:W-:Y:S02]  /*6190*/  @!P2 ISETP.NE.AND.EX P1, PT, R5, RZ, PT, P0 ;  /* 0x000000ff0500a20c */ /* 0x000fe40003f25300 */
[----:B--23-5:R-:W-:Y:S02]  /*61a0*/  @P2 FSETP.EQ.AND P0, PT, R3, RZ, PT ;  /* 0x000000ff0300220b */ /* 0x02cfe40003f02000 */
[----:B------:R-:W-:Y:S01]  /*61b0*/  @!P2 PLOP3.LUT P0, PT, P1, PT, PT, 0x8, 0x0 ;  /* 0x000000000000a81c */ /* 0x000fe20000f0e170 */
[----:B------:R-:W-:-:S12]  /*61c0*/  BRA `(.L_x_117) ;  /* 0x0000000000047947 */ /* 0x000fd80003800000 */
.L_x_116:
[----:B--23-5:R-:W-:-:S13]  /*61d0*/  FSETP.EQ.AND P0, PT, R3, RZ, PT ;  /* 0x000000ff0300720b */ /* 0x02cfda0003f02000 */
.L_x_117:
[----:B------:R-:W-:Y:S02]  /*61e0*/  ISETP.NE.AND P2, PT, R10, 0x3, PT ;  /* 0x000000030a00780c */ /* 0x000fe40003f45270 */
[----:B------:R-:W-:-:S04]  /*61f0*/  ELECT P1, URZ, PT ;  /* 0x00000000003f782f */ /* 0x000fc80003820000 */
[----:B------:R-:W-:-:S07]  /*6200*/  PLOP3.LUT P0, PT, P1, P0, PT, 0x20, 0x0 ;  /* 0x000000000000781c */ /* 0x000fce0000f00470 */
[----:B------:R-:W-:Y:S06]  /*6210*/  @!P2 BRA `(.L_x_118) ;  /* 0x000000000004a947 */ /* 0x000fec0003800000 */
[----:B------:R-:W-:Y:S01]  /*6220*/  BPT.TRAP 0x1 ;  /* 0x000000040000795c */ /* 0x000fe20000300000 */
.L_x_118:
[----:B------:R-:W2:Y:S01]  /*6230*/  S2UR UR36, SR_CgaCtaId ;  /* 0x00000000002479c3 */ /* 0x000ea20000008800 */
[----:B------:R-:W-:Y:S01]  /*6240*/  UMOV UR4, 0x400 ;  /* 0x0000040000047882 */ /* 0x000fe20000000000 */
[----:B-1----:R-:W-:Y:S01]  /*6250*/  SHF.L.U32 R4, R8, 0x1f, RZ ;  /* 0x0000001f08047819 */ /* 0x002fe200000006ff */
[----:B--2---:R-:W-:-:S09]  /*6260*/  ULEA UR5, UR36, UR4, 0x18 ;  /* 0x0000000424057291 */ /* 0x004fd2000f8ec03f */
[----:B------:R-:W1:Y:S02]  /*6270*/  SYNCS.PHASECHK.TRANS64.TRYWAIT P1, [UR5+0x80], R4 ;  /* 0x00008004ff0075a7 */ /* 0x000e640008020145 */
[----:B-1----:R-:W-:Y:S05]  /*6280*/  @!P1 BRA `(.L_x_119) ;  /* 0x00000020004c9947 */ /* 0x002fea0003800000 */
.L_x_178:
[----:B------:R-:W-:Y:S04]  /*6290*/  BSSY B0, `(.L_x_120) ;  /* 0x000000e000007945 */ /* 0x000fe80003800000 */
[----:B------:R-:W-:Y:S05]  /*62a0*/  @!P0 BRA `(.L_x_121) ;  /* 0x0000000000308947 */ /* 0x000fea0003800000 */
[----:B------:R-:W-:Y:S01]  /*62b0*/  R2UR UR20, R13 ;  /* 0x000000000d1472ca */ /* 0x000fe200000e0000 */
[----:B------:R-:W-:Y:S02]  /*62c0*/  UIADD3 UR8, UP0, UR6, 0x3f0, URZ ;  /* 0x000003f006087890 */ /* 0x000fe4000ff1e03f */
[----:B------:R-:W-:Y:S02]  /*62d0*/  UIADD3 UR16, UR5, 0x200, URZ ;  /* 0x0000020005107890 */ /* 0x000fe4000fffe03f */
[----:B------:R-:W-:Y:S02]  /*62e0*/  UIADD3 UR17, UR5, 0x60, URZ ;  /* 0x0000006005117890 */ /* 0x000fe4000fffe03f */
[----:B------:R-:W-:Y:S01]  /*62f0*/  UIADD3.X UR9, URZ, UR7, URZ, UP0, !UPT ;  /* 0x000000073f097290 */ /* 0x000fe200087fe43f */
[----:B------:R-:W-:Y:S01]  /*6300*/  UMOV UR10, 0x0 ;  /* 0x00000000000a7882 */ /* 0x000fe20000000000 */
[----:B------:R-:W-:-:S07]  /*6310*/  UMOV UR11, 0x10000000 ;  /* 0x10000000000b7882 */ /* 0x000fce0000000000 */
[----:B------:R2:W-:Y:S02]  /*6320*/  UTMALDG.3D [UR16], [UR8], desc[UR10] ;  /* 0x00000a10080075b4 */ /* 0x0005e40008011000 */
[----:B--2---:R-:W-:Y:S05]  /*6330*/  @!P2 BRA `(.L_x_122) ;  /* 0x000000000004a947 */ /* 0x004fea0003800000 */
[----:B------:R-:W-:Y:S01]  /*6340*/  BPT.TRAP 0x1 ;  /* 0x000000040000795c */ /* 0x000fe20000300000 */
.L_x_122:
[----:B-1----:R-:W1:Y:S02]  /*6350*/  LDC R5, c[0x0][0x800] ;  /* 0x00020000ff057b82 */ /* 0x002e640000000800 */
[----:B-1----:R2:W-:Y:S02]  /*6360*/  SYNCS.ARRIVE.TRANS64.RED.A0TR RZ, [UR5+0x60], R5 ;  /* 0x00006005ffff79a7 */ /* 0x0025e40008300405 */
.L_x_121:
[----:B------:R-:W-:Y:S05]  /*6370*/  BSYNC B0 ;  /* 0x0000000000007941 */ /* 0x000fea0003800000 */
.L_x_120:
[----:B------:R-:W-:Y:S05]  /*6380*/  @!P2 BRA `(.L_x_123) ;  /* 0x000000000004a947 */ /* 0x000fea0003800000 */
[----:B------:R-:W-:Y:S01]  /*6390*/  BPT.TRAP 0x1 ;  /* 0x000000040000795c */ /* 0x000fe20000300000 */
.L_x_123:
[----:B------:R-:W-:-:S04]  /*63a0*/  UIADD3 UR4, UR5, 0x60, URZ ;  /* 0x0000006005047890 */ /* 0x000fc8000fffe03f */
[----:B------:R-:W-:-:S09]  /*63b0*/  UPRMT UR4, UR36, 0x654, UR4 ;  /* 0x0000065424047896 */ /* 0x000fd20008000004 */
[----:B------:R-:W-:Y:S01]  /*63c0*/  SYNCS.ARRIVE.TRANS64.RED.A1T0 RZ, [UR4], RZ ;  /* 0x000000ffffff79a7 */ /* 0x000fe20008100404 */
[----:B------:R-:W-:Y:S05]  /*63d0*/  @!P2 BRA `(.L_x_124) ;  /* 0x000000000004a947 */ /* 0x000fea0003800000 */
[----:B------:R-:W-:Y:S01]  /*63e0*/  BPT.TRAP 0x1 ;  /* 0x000000040000795c */ /* 0x000fe20000300000 */
.L_x_124:
[----:B------:R-:W3:Y:S02]  /*63f0*/  SYNCS.PHASECHK.TRANS64.TRYWAIT P1, [UR5+0x88], R4 ;  /* 0x00008804ff0075a7 */ /* 0x000ee40008020145 */
[----:B---3--:R-:W-:Y:S05]  /*6400*/  @!P1 BRA `(.L_x_125) ;  /* 0x0000002000049947 */ /* 0x008fea0003800000 */
.L_x_179:
[----:B------:R-:W-:Y:S04]  /*6410*/  BSSY B0, `(.L_x_126) ;  /* 0x0000010000007945 */ /* 0x000fe80003800000 */
[----:B------:R-:W-:Y:S05]  /*6420*/  @!P0 BRA `(.L_x_127) ;  /* 0x0000000000388947 */ /* 0x000fea0003800000 */
[----:B------:R-:W-:Y:S01]  /*6430*/  UIADD3 UR16, UP0, UR6, 0x3f0, URZ ;  /* 0x000003f006107890 */ /* 0x000fe2000ff1e03f */
[----:B------:R-:W-:Y:S01]  /*6440*/  R2UR UR12, R13 ;  /* 0x000000000d0c72ca */ /* 0x000fe200000e0000 */
[----:B------:R-:W-:Y:S02]  /*6450*/  UIADD3 UR10, UR18, 0x20, URZ ;  /* 0x00000020120a7890 */ /* 0x000fe4000fffe03f */
[----:B------:R-:W-:Y:S02]  /*6460*/  UIADD3 UR8, UR5, 0x2200, URZ ;  /* 0x0000220005087890 */ /* 0x000fe4000fffe03f */
[----:B------:R-:W-:Y:S02]  /*6470*/  UIADD3 UR9, UR5, 0x68, URZ ;  /* 0x0000006805097890 */ /* 0x000fe4000fffe03f */
[----:B------:R-:W-:Y:S01]  /*6480*/  UIADD3.X UR17, URZ, UR7, URZ, UP0, !UPT ;  /* 0x000000073f117290 */ /* 0x000fe200087fe43f */
[----:B------:R-:W-:Y:S01]  /*6490*/  UMOV UR20, 0x0 ;  /* 0x0000000000147882 */ /* 0x000fe20000000000 */
[----:B------:R-:W-:Y:S01]  /*64a0*/  UMOV UR21, 0x10000000 ;  /* 0x1000000000157882 */ /* 0x000fe20000000000 */
[----:B------:R-:W-:-:S06]  /*64b0*/  UMOV UR11, UR19 ;  /* 0x00000013000b7c82 */ /* 0x000fcc0008000000 */
[----:B------:R3:W-:Y:S02]  /*64c0*/  UTMALDG.3D [UR8], [UR16], desc[UR20] ;  /* 0x00001408100075b4 */ /* 0x0007e40008011000 */
[----:B---3--:R-:W-:Y:S05]  /*64d0*/  @!P2 BRA `(.L_x_128) ;  /* 0x000000000004a947 */ /* 0x008fea0003800000 */
[----:B------:R-:W-:Y:S01]  /*64e0*/  BPT.TRAP 0x1 ;  /* 0x000000040000795c */ /* 0x000fe20000300000 */
.L_x_128:
[----:B-12---:R-:W1:Y:S02]  /*64f0*/  LDC R5, c[0x0][0x800] ;  /* 0x00020000ff057b82 */ /* 0x006e640000000800 */
[----:B-1----:R3:W-:Y:S02]  /*6500*/  SYNCS.ARRIVE.TRANS64.RED.A0TR RZ, [UR5+0x68], R5 ;  /* 0x00006805ffff79a7 */ /* 0x0027e40008300405 */
.L_x_127:
[----:B------:R-:W-:Y:S05]  /*6510*/  BSYNC B0 ;  /* 0x0000000000007941 */ /* 0x000fea0003800000 */
.L_x_126:
[----:B------:R-:W-:Y:S05]  /*6520*/  @!P2 BRA `(.L_x_129) ;  /* 0x000000000004a947 */ /* 0x000fea0003800000 */
[----:B------:R-:W-:Y:S01]  /*6530*/  BPT.TRAP 0x1 ;  /* 0x000000040000795c */ /* 0x000fe20000300000 */
.L_x_129:
[----:B------:R-:W-:-:S04]  /*6540*/  UIADD3 UR4, UR5, 0x68, URZ ;  /* 0x0000006805047890 */ /* 0x000fc8000fffe03f */
[----:B------:R-:W-:-:S09]  /*6550*/  UPRMT UR4, UR36, 0x654, UR4 ;  /* 0x0000065424047896 */ /* 0x000fd20008000004 */
[----:B------:R-:W-:Y:S01]  /*6560*/  SYNCS.ARRIVE.TRANS64.RED.A1T0 RZ, [UR4], RZ ;  /* 0x000000ffffff79a7 */ /* 0x000fe20008100404 */
[----:B------:R-:W-:Y:S05]  /*6570*/  @!P2 BRA `(.L_x_130) ;  /* 0x000000000004a947 */ /* 0x000fea0003800000 */
[----:B------:R-:W-:Y:S01]  /*6580*/  BPT.TRAP 0x1 ;  /* 0x000000040000795c */ /* 0x000fe20000300000 */
.L_x_130:
[----:B------:R-:W4:Y:S02]  /*6590*/  SYNCS.PHASECHK.TRANS64.TRYWAIT P1, [UR5+0x90], R4 ;  /* 0x00009004ff0075a7 */ /* 0x000f240008020145 */
[----:B----4-:R-:W-:Y:S05]  /*65a0*/  @!P1 BRA `(.L_x_131) ;  /* 0x0000001c00b49947 */ /* 0x010fea0003800000 */
.L_x_180:
        /* <DEDUP_REMOVED lines=12> */
[----:B----4-:R-:W-:Y:S05]  /*6670*/  @!P2 BRA `(.L_x_134) ;  /* 0x000000000004a947 */ /* 0x010fea0003800000 */
[----:B------:R-:W-:Y:S01]  /*6680*/  BPT.TRAP 0x1 ;  /* 0x000000040000795c */ /* 0x000fe20000300000 */
.L_x_134:
[----:B-123--:R-:W1:Y:S02]  /*6690*/  LDC R5, c[0x0][0x800] ;  /* 0x00020000ff057b82 */ /* 0x00ee640000000800 */
[----:B-1----:R4:W-:Y:S02]  /*66a0*/  SYNCS.ARRIVE.TRANS64.RED.A0TR RZ, [UR5+0x70], R5 ;  /* 0x00007005ffff79a7 */ /* 0x0029e40008300405 */
.L_x_133:
[----:B------:R-:W-:Y:S05]  /*66b0*/  BSYNC B0 ;  /* 0x0000000000007941 */ /* 0x000fea0003800000 */
.L_x_132:
[----:B------:R-:W-:Y:S05]  /*66c0*/  @!P2 BRA `(.L_x_135) ;  /* 0x000000000004a947 */ /* 0x000fea0003800000 */
[----:B------:R-:W-:Y:S01]  /*66d0*/  BPT.TRAP 0x1 ;  /* 0x000000040000795c */ /* 0x000fe20000300000 */
.L_x_135:
[----:B------:R-:W-:-:S04]  /*66e0*/  UIADD3 UR4, UR5, 0x70, URZ ;  /* 0x0000007005047890 */ /* 0x000fc8000fffe03f */
[----:B------:R-:W-:-:S09]  /*66f0*/  UPRMT UR4, UR36, 0x654, UR4 ;  /* 0x0000065424047896 */ /* 0x000fd20008000004 */
[----:B------:R-:W-:Y:S01]  /*6700*/  SYNCS.ARRIVE.TRANS64.RED.A1T0 RZ, [UR4], RZ ;  /* 0x000000ffffff79a7 */ /* 0x000fe20008100404 */
[----:B------:R-:W-:Y:S05]  /*6710*/  @!P2 BRA `(.L_x_136) ;  /* 0x000000000004a947 */ /* 0x000fea0003800000 */
[----:B------:R-:W-:Y:S01]  /*6720*/  BPT.TRAP 0x1 ;  /* 0x000000040000795c */ /* 0x000fe20000300000 */
.L_x_136:
[----:B------:R-:W5:Y:S02]  /*6730*/  SYNCS.PHASECHK.TRANS64.TRYWAIT P1, [UR5+0x98], R4 ;  /* 0x00009804ff0075a7 */ /* 0x000f640008020145 */
[----:B-----5:R-:W-:Y:S05]  /*6740*/  @!P1 BRA `(.L_x_137) ;  /* 0x0000001c00649947 */ /* 0x020fea0003800000 */
.L_x_181:
[----:B------:R-:W-:Y:S04]  /*6750*/  BSSY B0, `(.L_x_138) ;  /* 0x0000010000007945 */ /* 0x000fe80003800000 */
[----:B------:R-:W-:Y:S05]  /*6760*/  @!P0 BRA `(.L_x_139) ;  /* 0x0000000000388947 */ /* 0x000fea0003800000 */
[----:B------:R-:W-:Y:S01]  /*6770*/  R2UR UR12, R13 ;  /* 0x000000000d0c72ca */ /* 0x000fe200000e0000 */
[----:B------:R-:W-:Y:S02]  /*6780*/  UIADD3 UR16, UP0, UR6, 0x3f0, URZ ;  /* 0x000003f006107890 */ /* 0x000fe4000ff1e03f */
        /* <DEDUP_REMOVED lines=8> */
[----:B-1----:R-:W-:Y:S05]  /*6810*/  @!P2 BRA `(.L_x_140) ;  /* 0x000000000004a947 */ /* 0x002fea0003800000 */
[----:B------:R-:W-:Y:S01]  /*6820*/  BPT.TRAP 0x1 ;  /* 0x000000040000795c */ /* 0x000fe20000300000 */
.L_x_140:
[----:B------:R-:W1:Y:S02]  /*6830*/  LDC R4, c[0x0][0x800] ;  /* 0x00020000ff047b82 */ /* 0x000e640000000800 */
[----:B-1----:R1:W-:Y:S02]  /*6840*/  SYNCS.ARRIVE.TRANS64.RED.A0TR RZ, [UR5+0x78], R4 ;  /* 0x00007804ffff79a7 */ /* 0x0023e40008300405 */
.L_x_139:
[----:B------:R-:W-:Y:S05]  /*6850*/  BSYNC B0 ;  /* 0x0000000000007941 */ /* 0x000fea0003800000 */
.L_x_138:
[----:B------:R-:W-:Y:S05]  /*6860*/  @!P2 BRA `(.L_x_141) ;  /* 0x000000000004a947 */ /* 0x000fea0003800000 */
[----:B------:R-:W-:Y:S01]  /*6870*/  BPT.TRAP 0x1 ;  /* 0x000000040000795c */ /* 0x000fe20000300000 */
.L_x_141:
[----:B------:R-:W-:Y:S01]  /*6880*/  IADD3 R16, P0, R16, UR38, RZ ;  /* 0x0000002610107c10 */ /* 0x000fe2000ff1e0ff */
[----:B------:R-:W-:Y:S01]  /*6890*/  UIADD3 UR4, UR5, 0x78, URZ ;  /* 0x0000007805047890 */ /* 0x000fe2000fffe03f */
[----:B------:R-:W-:Y:S01]  /*68a0*/  LOP3.LUT R8, R8, 0x1, RZ, 0x3c, !PT ;  /* 0x0000000108087812 */ /* 0x000fe200078e3cff */
[----:B------:R-:W-:Y:S01]  /*68b0*/  IMAD.MOV.U32 R21, RZ, RZ, -0x1 ;  /* 0xffffffffff157424 */ /* 0x000fe200078e00ff */
[----:B------:R-:W-:Y:S01]  /*68c0*/  IADD3.X R17, R17, UR37, RZ, P0, !PT ;  /* 0x0000002511117c10 */ /* 0x000fe200087fe4ff */
[----:B------:R-:W-:Y:S01]  /*68d0*/  UPRMT UR4, UR36, 0x654, UR4 ;  /* 0x0000065424047896 */ /* 0x000fe20008000004 */
[----:B------:R-:W-:Y:S01]  /*68e0*/  ISETP.GE.U32.AND P0, PT, R16, UR22, PT ;  /* 0x0000001610007c0c */ /* 0x000fe2000bf06070 */
[----:B------:R-:W-:Y:S01]  /*68f0*/  IMAD.MOV.U32 R20, RZ, RZ, -0x1 ;  /* 0xffffffffff147424 */ /* 0x000fe200078e00ff */
[----:B-1----:R-:W-:Y:S01]  /*6900*/  PRMT R4, RZ, 0x7610, R4 ;  /* 0x00007610ff047816 */ /* 0x002fe20000000004 */
[----:B------:R-:W-:Y:S01]  /*6910*/  IMAD.MOV.U32 R13, RZ, RZ, -0x1 ;  /* 0xffffffffff0d7424 */ /* 0x000fe200078e00ff */
[----:B------:R-:W-:-:S04]  /*6920*/  ISETP.GE.U32.AND.EX P0, PT, R17, UR23, PT, P0 ;  /* 0x0000001711007c0c */ /* 0x000fc8000bf06100 */
[----:B------:R-:W-:Y:S09]  /*6930*/  SYNCS.ARRIVE.TRANS64.RED.A1T0 RZ, [UR4], RZ ;  /* 0x000000ffffff79a7 */ /* 0x000ff20008100404 */
[----:B------:R-:W-:Y:S05]  /*6940*/  @P0 BRA `(.L_x_142) ;  /* 0x0000000400580947 */ /* 0x000fea0003800000 */
[----:B------:R-:W1:Y:S01]  /*6950*/  S2R R13, SR_CTAID.X ;  /* 0x00000000000d7919 */ /* 0x000e620000002500 */
[----:B------:R-:W5:Y:S01]  /*6960*/  LDC.64 R14, c[0x0][0x8d0] ;  /* 0x00023400ff0e7b82 */ /* 0x000f620000000a00 */
[----:B------:R-:W-:Y:S01]  /*6970*/  ULDC UR4, c[0x0][0x150] ;  /* 0x0000540000047ab9 */ /* 0x000fe20000000800 */
[----:B------:R-:W-:Y:S01]  /*6980*/  MOV R22, R17 ;  /* 0x0000001100167202 */ /* 0x000fe20000000f00 */
[----:B------:R-:W2:Y:S05]  /*6990*/  S2R R20, SR_CTAID.Y ;  /* 0x0000000000147919 */ /* 0x000eaa0000002600 */
[----:B------:R-:W3:Y:S08]  /*69a0*/  LDC R6, c[0x0][0x144] ;  /* 0x00005100ff067b82 */ /* 0x000ef00000000800 */
[----:B------:R-:W3:Y:S01]  /*69b0*/  LDC R21, c[0x0][0x8d8] ;  /* 0x00023600ff157b82 */ /* 0x000ee20000000800 */
[----:B-----5:R-:W-:-:S04]  /*69c0*/  ISETP.NE.U32.AND P0, PT, R14, RZ, PT ;  /* 0x000000ff0e00720c */ /* 0x020fc80003f05070 */
[----:B------:R-:W-:Y:S02]  /*69d0*/  ISETP.NE.AND.EX P0, PT, R15, RZ, PT, P0 ;  /* 0x000000ff0f00720c */ /* 0x000fe40003f05300 */
[----:B-1----:R-:W-:Y:S02]  /*69e0*/  I2FP.F32.U32 R4, R13 ;  /* 0x0000000d00047245 */ /* 0x002fe40000201000 */
[----:B--2---:R-:W-:-:S03]  /*69f0*/  I2FP.F32.U32 R18, R20 ;  /* 0x0000001400127245 */ /* 0x004fc60000201000 */
[----:B------:R-:W-:-:S06]  /*6a00*/  FMUL R4, R4, UR4 ;  /* 0x0000000404047c20 */ /* 0x000fcc0008400000 */
[----:B------:R-:W3:Y:S02]  /*6a10*/  F2I.U32.TRUNC.NTZ R4, R4 ;  /* 0x0000000400047305 */ /* 0x000ee4000020f000 */
[----:B---34-:R-:W-:-:S04]  /*6a20*/  IMAD.MOV R5, RZ, RZ, -R4 ;  /* 0x000000ffff057224 */ /* 0x018fc800078e0a04 */
[----:B------:R-:W-:Y:S02]  /*6a30*/  IMAD R13, R6, R5, R13 ;  /* 0x00000005060d7224 */ /* 0x000fe400078e020d */
[----:B------:R-:W-:Y:S01]  /*6a40*/  IMAD.MOV.U32 R6, RZ, RZ, R16 ;  /* 0x000000ffff067224 */ /* 0x000fe200078e0010 */
[----:B------:R-:W-:Y:S06]  /*6a50*/  @!P0 BRA `(.L_x_143) ;  /* 0x0000000000308947 */ /* 0x000fec0003800000 */
[----:B------:R-:W1:Y:S02]  /*6a60*/  LDC R5, c[0x0][0x8dc] ;  /* 0x00023700ff057b82 */ /* 0x000e640000000800 */
[----:B-1----:R-:W-:-:S05]  /*6a70*/  IADD3 R5, P0, R16, R5, RZ ;  /* 0x0000000510057210 */ /* 0x002fca0007f1e0ff */
[----:B------:R-:W-:-:S04]  /*6a80*/  IMAD.X R23, RZ, RZ, R17, P0 ;  /* 0x000000ffff177224 */ /* 0x000fc800000e0611 */
[----:B------:R-:W-:-:S04]  /*6a90*/  IMAD.WIDE.U32 R6, R23, R14, RZ ;  /* 0x0000000e17067225 */ /* 0x000fc800078e00ff */
[----:B------:R-:W-:-:S04]  /*6aa0*/  IMAD.WIDE.U32 R6, P0, R5, R15, R6 ;  /* 0x0000000f05067225 */ /* 0x000fc80007800006 */
[----:B------:R-:W-:-:S04]  /*6ab0*/  IMAD.WIDE.U32 R4, R5, R14, RZ ;  /* 0x0000000e05047225 */ /* 0x000fc800078e00ff */
[----:B------:R-:W-:Y:S01]  /*6ac0*/  IMAD.MOV.U32 R4, RZ, RZ, R7 ;  /* 0x000000ffff047224 */ /* 0x000fe200078e0007 */
[----:B------:R-:W-:Y:S01]  /*6ad0*/  IADD3 RZ, P1, R5, R6, RZ ;  /* 0x0000000605ff7210 */ /* 0x000fe20007f3e0ff */
[----:B------:R-:W-:-:S04]  /*6ae0*/  IMAD.X R5, RZ, RZ, RZ, P0 ;  /* 0x000000ffff057224 */ /* 0x000fc800000e06ff */
[----:B------:R-:W-:-:S04]  /*6af0*/  IMAD.WIDE.U32.X R4, R23, R15, R4, P1 ;  /* 0x0000000f17047225 */ /* 0x000fc800008e0404 */
[----:B------:R-:W-:Y:S02]  /*6b00*/  IMAD.MOV.U32 R6, RZ, RZ, R4 ;  /* 0x000000ffff067224 */ /* 0x000fe400078e0004 */
[----:B------:R-:W-:-:S07]  /*6b10*/  IMAD.MOV.U32 R22, RZ, RZ, R5 ;  /* 0x000000ffff167224 */ /* 0x000fce00078e0005 */
.L_x_143:
[----:B------:R-:W-:Y:S01]  /*6b20*/  ULDC UR4, c[0x0][0x154] ;  /* 0x0000550000047ab9 */ /* 0x000fe20000000800 */
[----:B------:R-:W1:Y:S01]  /*6b30*/  LDC R7, c[0x0][0x148] ;  /* 0x00005200ff077b82 */ /* 0x000e620000000800 */
[----:B------:R-:W-:Y:S01]  /*6b40*/  FMUL R14, R18, UR4 ;  /* 0x00000004120e7c20 */ /* 0x000fe20008400000 */
[----:B------:R-:W-:Y:S02]  /*6b50*/  ISETP.NE.AND P2, PT, R2, 0x1, PT ;  /* 0x000000010200780c */ /* 0x000fe40003f45270 */
[-CC-:B------:R-:W-:Y:S02]  /*6b60*/  SHF.R.U64 R18, R6, R21.reuse, R22.reuse ;  /* 0x0000001506127219 */ /* 0x180fe40000001216 */
[----:B------:R-:W-:Y:S01]  /*6b70*/  SHF.R.U32.HI R21, RZ, R21, R22 ;  /* 0x00000015ff157219 */ /* 0x000fe20000011616 */
[----:B------:R-:W2:Y:S01]  /*6b80*/  F2I.U32.TRUNC.NTZ R14, R14 ;  /* 0x0000000e000e7305 */ /* 0x000ea2000020f000 */
[----:B------:R-:W3:Y:S01]  /*6b90*/  LDC.64 R4, c[0x0][0x8c8] ;  /* 0x00023200ff047b82 */ /* 0x000ee20000000a00 */
[----:B------:R-:W-:-:S05]  /*6ba0*/  IADD3 R23, P0, RZ, -R18, RZ ;  /* 0x80000012ff177210 */ /* 0x000fca0007f1e0ff */
[----:B------:R-:W-:Y:S02]  /*6bb0*/  IMAD.X R21, RZ, RZ, ~R21, P0 ;  /* 0x000000ffff157224 */ /* 0x000fe400000e0e15 */
[----:B------:R-:W4:Y:S01]  /*6bc0*/  LDC R22, c[0x0][0x8c0] ;  /* 0x00023000ff167b82 */ /* 0x000f220000000800 */
[----:B--2---:R-:W-:-:S07]  /*6bd0*/  IMAD.MOV R15, RZ, RZ, -R14 ;  /* 0x000000ffff0f7224 */ /* 0x004fce00078e0a0e */
[----:B------:R-:W2:Y:S01]  /*6be0*/  LDC R27, c[0x0][0x900] ;  /* 0x00024000ff1b7b82 */ /* 0x000ea20000000800 */
[----:B-1----:R-:W-:-:S07]  /*6bf0*/  @P2 IMAD R13, R7, R15, R20 ;  /* 0x0000000f070d2224 */ /* 0x002fce00078e0214 */
[----:B------:R-:W1:Y:S01]  /*6c00*/  LDC.64 R14, c[0x0][0x8e8] ;  /* 0x00023a00ff0e7b82 */ /* 0x000e620000000a00 */
[----:B---3--:R-:W-:-:S04]  /*6c10*/  IMAD R6, R21, R4, RZ ;  /* 0x0000000415067224 */ /* 0x008fc800078e02ff */
[C---:B------:R-:W-:Y:S02]  /*6c20*/  IMAD R7, R23.reuse, R5, R6 ;  /* 0x0000000517077224 */ /* 0x040fe400078e0206 */
[----:B------:R-:W-:Y:S01]  /*6c30*/  IMAD.WIDE.U32 R4, R23, R4, R16 ;  /* 0x0000000417047225 */ /* 0x000fe200078e0010 */
[----:B------:R-:W3:Y:S03]  /*6c40*/  LDC R6, c[0x0][0x8b0] ;  /* 0x00022c00ff067b82 */ /* 0x000ee60000000800 */
[----:B------:R-:W-:-:S05]  /*6c50*/  IMAD.IADD R5, R5, 0x1, R7 ;  /* 0x0000000105057824 */ /* 0x000fca00078e0207 */
[-CC-:B----4-:R-:W-:Y:S01]  /*6c60*/  SHF.R.U64 R26, R4, R22.reuse, R5.reuse ;  /* 0x00000016041a7219 */ /* 0x190fe20000001205 */
[----:B------:R-:W4:Y:S01]  /*6c70*/  LDC R25, c[0x0][0x8f0] ;  /* 0x00023c00ff197b82 */ /* 0x000f220000000800 */
[----:B------:R-:W-:Y:S02]  /*6c80*/  SHF.R.U32.HI R5, RZ, R22, R5 ;  /* 0x00000016ff057219 */ /* 0x000fe40000011605 */
[----:B-1----:R-:W-:-:S05]  /*6c90*/  ISETP.NE.U32.AND P0, PT, R14, RZ, PT ;  /* 0x000000ff0e00720c */ /* 0x002fca0003f05070 */
[----:B------:R-:W1:Y:S01]  /*6ca0*/  LDC R24, c[0x0][0x8e0] ;  /* 0x00023800ff187b82 */ /* 0x000e620000000800 */
[----:B------:R-:W-:Y:S02]  /*6cb0*/  ISETP.NE.AND.EX P0, PT, R15, RZ, PT, P0 ;  /* 0x000000ff0f00720c */ /* 0x000fe40003f05300 */
[----:B---3--:R-:W-:-:S05]  /*6cc0*/  SHF.R.U64 R23, R26, R6, R5 ;  /* 0x000000061a177219 */ /* 0x008fca0000001205 */
[----:B------:R-:W3:Y:S01]  /*6cd0*/  LDC R22, c[0x0][0x8b8] ;  /* 0x00022e00ff167b82 */ /* 0x000ee20000000800 */
[----:B------:R-:W-:-:S04]  /*6ce0*/  SHF.R.U32.HI R4, RZ, R6, R5 ;  /* 0x00000006ff047219 */ /* 0x000fc80000011605 */
[-CC-:B--2---:R-:W-:Y:S02]  /*6cf0*/  SHF.R.U64 R21, R23, R27.reuse, R4.reuse ;  /* 0x0000001b17157219 */ /* 0x184fe40000001204 */
[----:B------:R-:W-:Y:S01]  /*6d00*/  SHF.R.U32.HI R27, RZ, R27, R4 ;  /* 0x0000001bff1b7219 */ /* 0x000fe20000011604 */
[----:B------:R-:W2:Y:S02]  /*6d10*/  LDC R20, c[0x0][0x8a8] ;  /* 0x00022a00ff147b82 */ /* 0x000ea40000000800 */
[----:B------:R-:W-:Y:S02]  /*6d20*/  IMAD.MOV.U32 R4, RZ, RZ, R21 ;  /* 0x000000ffff047224 */ /* 0x000fe400078e0015 */
[----:B------:R-:W-:Y:S01]  /*6d30*/  IMAD.MOV.U32 R5, RZ, RZ, R27 ;  /* 0x000000ffff057224 */ /* 0x000fe200078e001b */
[----:B----4-:R-:W-:Y:S06]  /*6d40*/  @!P0 BRA `(.L_x_144) ;  /* 0x0000000000288947 */ /* 0x010fec0003800000 */
[----:B------:R-:W4:Y:S02]  /*6d50*/  LDC R4, c[0x0][0x8f4] ;  /* 0x00023d00ff047b82 */ /* 0x000f240000000800 */
[----:B----4-:R-:W-:-:S05]  /*6d60*/  IADD3 R5, P0, R21, R4, RZ ;  /* 0x0000000415057210 */ /* 0x010fca0007f1e0ff */
[----:B------:R-:W-:-:S04]  /*6d70*/  IMAD.X R27, RZ, RZ, R27, P0 ;  /* 0x000000ffff1b7224 */ /* 0x000fc800000e061b */
[----:B------:R-:W-:-:S04]  /*6d80*/  IMAD.WIDE.U32 R6, R27, R14, RZ ;  /* 0x0000000e1b067225 */ /* 0x000fc800078e00ff */
[----:B------:R-:W-:-:S04]  /*6d90*/  IMAD.WIDE.U32 R6, P0, R5, R15, R6 ;  /* 0x0000000f05067225 */ /* 0x000fc80007800006 */
[----:B------:R-:W-:Y:S01]  /*6da0*/  IMAD.WIDE.U32 R4, R5, R14, RZ ;  /* 0x0000000e05047225 */ /* 0x000fe200078e00ff */
[----:B------:R-:W-:-:S04]  /*6db0*/  MOV R4, R7 ;  /* 0x0000000700047202 */ /* 0x000fc80000000f00 */
[----:B------:R-:W-:Y:S01]  /*6dc0*/  IADD3 RZ, P1, R5, R6, RZ ;  /* 0x0000000605ff7210 */ /* 0x000fe20007f3e0ff */
[----:B------:R-:W-:-:S04]  /*6dd0*/  IMAD.X R5, RZ, RZ, RZ, P0 ;  /* 0x000000ffff057224 */ /* 0x000fc800000e06ff */
[----:B------:R-:W-:-:S08]  /*6de0*/  IMAD.WIDE.U32.X R4, R27, R15, R4, P1 ;  /* 0x0000000f1b047225 */ /* 0x000fd000008e0404 */
.L_x_144:
[----:B------:R-:W-:Y:S02]  /*6df0*/  SHF.R.U64 R25, R4, R25, R5 ;  /* 0x0000001904197219 */ /* 0x000fe40000001205 */
[----:B------:R-:W-:Y:S02]  /*6e00*/  LOP3.LUT R4, R23, R12, RZ, 0xc0, !PT ;  /* 0x0000000c17047212 */ /* 0x000fe400078ec0ff */
[----:B------:R-:W-:Y:S01]  /*6e10*/  LOP3.LUT R6, R26, R11, RZ, 0xc0, !PT ;  /* 0x0000000b1a067212 */ /* 0x000fe200078ec0ff */
[----:B------:R-:W-:Y:S02]  /*6e20*/  IMAD.MOV R5, RZ, RZ, -R25 ;  /* 0x000000ffff057224 */ /* 0x000fe400078e0a19 */
[----:B------:R-:W-:Y:S02]  /*6e30*/  IMAD R4, R9, R25, R4 ;  /* 0x0000001909047224 */ /* 0x000fe400078e0204 */
[----:B-1----:R-:W-:Y:S02]  /*6e40*/  IMAD R21, R5, R24, R21 ;  /* 0x0000001805157224 */ /* 0x002fe400078e0215 */
[----:B---3--:R-:W-:-:S02]  /*6e50*/  IMAD R13, R4, R22, R13 ;  /* 0x00000016040d7224 */ /* 0x008fc400078e020d */
[----:B--2---:R-:W-:Y:S02]  /*6e60*/  IMAD R6, R21, R20, R6 ;  /* 0x0000001415067224 */ /* 0x004fe400078e0206 */
[----:B------:R-:W-:-:S03]  /*6e70*/  IMAD.MOV.U32 R4, RZ, RZ, 0x1 ;  /* 0x00000001ff047424 */ /* 0x000fc600078e00ff */
[----:B------:R-:W-:Y:S02]  /*6e80*/  SEL R20, R6, R13, !P2 ;  /* 0x0000000d06147207 */ /* 0x000fe40005000000 */
[----:B------:R-:W-:Y:S01]  /*6e90*/  SEL R21, R13, R6, !P2 ;  /* 0x000000060d157207 */ /* 0x000fe20005000000 */
[----:B------:R-:W-:-:S07]  /*6ea0*/  IMAD.MOV.U32 R13, RZ, RZ, R18 ;  /* 0x000000ffff0d7224 */ /* 0x000fce00078e0012 */
.L_x_142:
[----:B------:R-:W-:-:S13]  /*6eb0*/  LOP3.LUT P0, RZ, R4, 0xff, RZ, 0xc0, !PT ;  /* 0x000000ff04ff7812 */ /* 0x000fda000780c0ff */
[----:B------:R-:W-:Y:S05]  /*6ec0*/  @P0 BRA `(.L_x_145) ;  /* 0xfffffff000580947 */ /* 0x000fea000383ffff */
.L_x_113:
[----:B------:R-:W-:-:S13]  /*6ed0*/  ELECT P0, URZ, PT ;  /* 0x00000000003f782f */ /* 0x000fda0003800000 */
[----:B------:R-:W-:Y:S05]  /*6ee0*/  @!P0 BRA `(.L_x_14) ;  /* 0x0000001000948947 */ /* 0x000fea0003800000 */
[----:B------:R-:W-:-:S04]  /*6ef0*/  LOP3.LUT R19, R19, 0x2, RZ, 0xfc, !PT ;  /* 0x0000000213137812 */ /* 0x000fc800078efcff */
[----:B------:R-:W-:-:S13]  /*6f00*/  ISETP.NE.AND P1, PT, R19, 0x3, PT ;  /* 0x000000031300780c */ /* 0x000fda0003f25270 */
[----:B------:R-:W-:Y:S05]  /*6f10*/  @!P1 BRA `(.L_x_146) ;  /* 0x0000000000049947 */ /* 0x000fea0003800000 */
[----:B------:R-:W-:Y:S01]  /*6f20*/  BPT.TRAP 0x1 ;  /* 0x000000040000795c */ /* 0x000fe20000300000 */
.L_x_146:
[----:B--2--5:R-:W-:Y:S01]  /*6f30*/  IMAD.U32 R3, RZ, RZ, UR36 ;  /* 0x00000024ff037e24 */ /* 0x024fe2000f8e00ff */
[----:B------:R-:W-:Y:S02]  /*6f40*/  MOV R2, 0x400 ;  /* 0x0000040000027802 */ /* 0x000fe40000000f00 */
[----:B------:R-:W-:Y:S02]  /*6f50*/  SHF.L.U32 R0, R8, 0x1f, RZ ;  /* 0x0000001f08007819 */ /* 0x000fe400000006ff */
[----:B------:R-:W-:-:S04]  /*6f60*/  LEA R3, R3, R2, 0x18 ;  /* 0x0000000203037211 */ /* 0x000fc800078ec0ff */
[----:B------:R-:W2:Y:S02]  /*6f70*/  SYNCS.PHASECHK.TRANS64.TRYWAIT P0, [R3+URZ+0x80], R0 ;  /* 0x00008000030075a7 */ /* 0x000ea4000800017f */
[----:B--2---:R-:W-:Y:S05]  /*6f80*/  @!P0 BRA `(.L_x_147) ;  /* 0x00000014006c8947 */ /* 0x004fea0003800000 */
.L_x_182:
[----:B------:R-:W-:Y:S05]  /*6f90*/  @!P1 BRA `(.L_x_148) ;  /* 0x0000000000049947 */ /* 0x000fea0003800000 */
[----:B------:R-:W-:Y:S01]  /*6fa0*/  BPT.TRAP 0x1 ;  /* 0x000000040000795c */ /* 0x000fe20000300000 */
.L_x_148:
[----:B------:R-:W5:Y:S02]  /*6fb0*/  SYNCS.PHASECHK.TRANS64.TRYWAIT P0, [R3+URZ+0x88], R0 ;  /* 0x00008800030075a7 */ /* 0x000f64000800017f */
[----:B-----5:R-:W-:Y:S05]  /*6fc0*/  @!P0 BRA `(.L_x_149) ;  /* 0x0000001400708947 */ /* 0x020fea0003800000 */
.L_x_183:
[----:B------:R-:W-:Y:S05]  /*6fd0*/  @!P1 BRA `(.L_x_150) ;  /* 0x0000000000049947 */ /* 0x000fea0003800000 */
[----:B------:R-:W-:Y:S01]  /*6fe0*/  BPT.TRAP 0x1 ;  /* 0x000000040000795c */ /* 0x000fe20000300000 */
.L_x_150:
[----:B------:R-:W5:Y:S02]  /*6ff0*/  SYNCS.PHASECHK.TRANS64.TRYWAIT P0, [R3+URZ+0x90], R0 ;  /* 0x00009000030075a7 */ /* 0x000f64000800017f */
[----:B-----5:R-:W-:Y:S05]  /*7000*/  @!P0 BRA `(.L_x_151) ;  /* 0x0000001400748947 */ /* 0x020fea0003800000 */
.L_x_184:
[----:B------:R-:W-:Y:S05]  /*7010*/  @!P1 BRA `(.L_x_152) ;  /* 0x0000000000049947 */ /* 0x000fea0003800000 */
[----:B------:R-:W-:Y:S01]  /*7020*/  BPT.TRAP 0x1 ;  /* 0x000000040000795c */ /* 0x000fe20000300000 */
.L_x_152:
[----:B------:R-:W-:-:S07]  /*7030*/  SHF.L.U32 R8, R8, 0x1f, RZ ;  /* 0x0000001f08087819 */ /* 0x000fce00000006ff */
.L_x_153:
[----:B------:R1:W1:Y:S02]  /*7040*/  SYNCS.PHASECHK.TRANS64.TRYWAIT P0, [R3+URZ+0x98], R8 ;  /* 0x00009808030075a7 */ /* 0x000264000800017f */
[----:B-1----:R-:W-:Y:S05]  /*7050*/  @!P0 NANOSLEEP.SYNCS 0x989680 ;  /* 0x009896800000895d */ /* 0x002fea0003900000 */
[----:B------:R-:W1:Y:S02]  /*7060*/  @!P0 SYNCS.PHASECHK.TRANS64 P0, [R3+URZ+0x98], R8 ;  /* 0x00009808030085a7 */ /* 0x000e64000800007f */
[----:B-1----:R-:W-:Y:S05]  /*7070*/  @P0 BRA `(.L_x_14) ;  /* 0x0000001000300947 */ /* 0x002fea0003800000 */
[----:B------:R-:W-:Y:S05]  /*7080*/  BRA `(.L_x_153) ;  /* 0xfffffffc00ec7947 */ /* 0x000fea000383ffff */
.L_x_108:
[----:B------:R-:W-:Y:S01]  /*7090*/  LOP3.LUT P0, RZ, R8, 0xff, RZ, 0xc0, !PT ;  /* 0x000000ff08ff7812 */ /* 0x000fe2000780c0ff */
[----:B------:R-:W-:Y:S02]  /*70a0*/  IMAD.MOV.U32 R0, RZ, RZ, 0x1 ;  /* 0x00000001ff007424 */ /* 0x000fe400078e00ff */
[----:B------:R-:W-:-:S10]  /*70b0*/  IMAD.MOV.U32 R12, RZ, RZ, RZ ;  /* 0x000000ffff0c7224 */ /* 0x000fd400078e00ff */
[----:B------:R-:W-:Y:S05]  /*70c0*/  @!P0 BRA `(.L_x_154) ;  /* 0x0000000c00208947 */ /* 0x000fea0003800000 */
[----:B------:R-:W2:Y:S01]  /*70d0*/  LDC R0, c[0x0][0x28c] ;  /* 0x0000a300ff007b82 */ /* 0x000ea20000000800 */
[----:B------:R-:W-:Y:S01]  /*70e0*/  ULDC UR7, c[0x0][0x900] ;  /* 0x0002400000077ab9 */ /* 0x000fe20000000800 */
[----:B------:R-:W-:Y:S01]  /*70f0*/  UMOV UR8, 0xffffffff ;  /* 0xffffffff00087882 */ /* 0x000fe20000000000 */
[----:B------:R-:W-:Y:S01]  /*7100*/  BSSY B0, `(.L_x_154) ;  /* 0x00000c4000007945 */ /* 0x000fe20003800000 */
[----:B-1----:R-:W-:Y:S01]  /*7110*/  USHF.L.U32 UR4, UR36, 0x6, URZ ;  /* 0x0000000624047899 */ /* 0x002fe2000800063f */
[----:B------:R-:W-:Y:S01]  /*7120*/  IMAD.MOV.U32 R10, RZ, RZ, 0x1 ;  /* 0x00000001ff0a7424 */ /* 0x000fe200078e00ff */
[----:B------:R-:W-:Y:S01]  /*7130*/  USHF.L.U32 UR5, UR36, 0xc, URZ ;  /* 0x0000000c24057899 */ /* 0x000fe2000800063f */
[----:B------:R-:W-:Y:S01]  /*7140*/  LOP3.LUT R9, R22, 0x2, RZ, 0xfc, !PT ;  /* 0x0000000216097812 */ /* 0x000fe200078efcff */
[----:B------:R-:W-:Y:S01]  /*7150*/  USHF.L.U32 UR8, UR8, UR7, URZ ;  /* 0x0000000708087299 */ /* 0x000fe2000800063f */
[----:B------:R-:W-:Y:S01]  /*7160*/  IMAD.MOV.U32 R12, RZ, RZ, RZ ;  /* 0x000000ffff0c7224 */ /* 0x000fe200078e00ff */
[----:B------:R-:W-:Y:S01]  /*7170*/  ULDC UR6, c[0x0][0x8a8] ;  /* 0x00022a0000067ab9 */ /* 0x000fe20000000800 */
[----:B------:R-:W-:Y:S01]  /*7180*/  UMOV UR9, 0x1 ;  /* 0x0000000100097882 */ /* 0x000fe20000000000 */
[----:B------:R-:W-:-:S02]  /*7190*/  ULOP3.LUT UR4, UR4, 0x40, URZ, 0xc0, !UPT ;  /* 0x0000004004047892 */ /* 0x000fc4000f8ec03f */
[----:B------:R-:W-:Y:S02]  /*71a0*/  ULOP3.LUT UR5, UR5, 0x1000, URZ, 0xc0, !UPT ;  /* 0x0000100005057892 */ /* 0x000fe4000f8ec03f */
[----:B------:R-:W-:Y:S02]  /*71b0*/  UIADD3 UR17, UR6, -0x1, URZ ;  /* 0xffffffff06117890 */ /* 0x000fe4000fffe03f */
[----:B------:R-:W-:Y:S02]  /*71c0*/  USHF.L.U32 UR19, UR9, UR7, URZ ;  /* 0x0000000709137299 */ /* 0x000fe4000800063f */
[----:B------:R-:W-:Y:S01]  /*71d0*/  ULOP3.LUT UR18, URZ, UR8, URZ, 0x33, !UPT ;  /* 0x000000083f127292 */ /* 0x000fe2000f8e333f */
[----:B------:R-:W-:Y:S01]  /*71e0*/  ULDC.64 UR22, c[0x0][0x198] ;  /* 0x0000660000167ab9 */ /* 0x000fe20000000a00 */
[----:B--2---:R-:W-:-:S05]  /*71f0*/  VIADD R0, R0, 0x3f ;  /* 0x0000003f00007836 */ /* 0x004fca0000000000 */
[----:B------:R-:W-:-:S04]  /*7200*/  SHF.R.S32.HI R3, RZ, 0x1f, R0 ;  /* 0x0000001fff037819 */ /* 0x000fc80000011400 */
[----:B------:R-:W-:Y:S01]  /*7210*/  LEA.HI R3, R3, R0, RZ, 0x6 ;  /* 0x0000000003037211 */ /* 0x000fe200078f30ff */
[----:B------:R-:W-:-:S03]  /*7220*/  IMAD.MOV.U32 R0, RZ, RZ, 0x1 ;  /* 0x00000001ff007424 */ /* 0x000fc600078e00ff */
[----:B------:R-:W-:-:S05]  /*7230*/  SHF.R.S32.HI R3, RZ, 0x6, R3 ;  /* 0x00000006ff037819 */ /* 0x000fca0000011403 */
[----:B------:R-:W-:-:S07]  /*7240*/  VIADD R8, R3, 0x1 ;  /* 0x0000000103087836 */ /* 0x000fce0000000000 */
.L_x_165:
[----:B------:R-:W-:-:S03]  /*7250*/  UMOV UR6, 0xffffffff ;  /* 0xffffffff00067882 */ /* 0x000fc60000000000 */
[----:B------:R-:W-:Y:S05]  /*7260*/  BRA.DIV UR6, `(.L_x_155) ;  /* 0x0000001206f07947 */ /* 0x000fea000b800000 */
[----:B------:R-:W-:-:S13]  /*7270*/  ELECT P6, URZ, PT ;  /* 0x00000000003f782f */ /* 0x000fda00038c0000 */
.L_x_187:
[----:B------:R-:W1:Y:S01]  /*7280*/  LDC R4, c[0x0][0x28c] ;  /* 0x0000a300ff047b82 */ /* 0x000e620000000800 */
[----:B------:R-:W-:Y:S01]  /*7290*/  BSSY B1, `(.L_x_156) ;  /* 0x0000038000017945 */ /* 0x000fe20003800000 */
[----:B-1----:R-:W-:-:S13]  /*72a0*/  ISETP.LT.OR P6, PT, R4, 0x1, !P6 ;  /* 0x000000010400780c */ /* 0x002fda00077c1670 */
[----:B------:R-:W-:Y:S05]  /*72b0*/  @P6 BRA `(.L_x_157) ;  /* 0x0000000000d46947 */ /* 0x000fea0003800000 */
[----:B------:R-:W-:Y:S01]  /*72c0*/  LEA R20, R20, UR4, 0x7 ;  /* 0x0000000414147c11 */ /* 0x000fe2000f8e38ff */
[----:B------:R-:W-:Y:S01]  /*72d0*/  IMAD.SHL.U32 R21, R21, 0x80, RZ ;  /* 0x0000008015157824 */ /* 0x000fe200078e00ff */
[----:B------:R-:W-:Y:S01]  /*72e0*/  MOV R19, RZ ;  /* 0x000000ff00137202 */ /* 0x000fe20000000f00 */
[----:B------:R-:W-:Y:S02]  /*72f0*/  IMAD.MOV.U32 R4, RZ, RZ, R8 ;  /* 0x000000ffff047224 */ /* 0x000fe400078e0008 */
[----:B------:R-:W-:Y:S02]  /*7300*/  IMAD.MOV.U32 R5, RZ, RZ, R0 ;  /* 0x000000ffff057224 */ /* 0x000fe400078e0000 */
[----:B------:R-:W-:-:S07]  /*7310*/  IMAD.MOV.U32 R6, RZ, RZ, R12 ;  /* 0x000000ffff067224 */ /* 0x000fce00078e000c */
.L_x_160:
[----:B------:R-:W1:Y:S01]  /*7320*/  S2R R14, SR_CgaCtaId ;  /* 0x00000000000e7919 */ /* 0x000e620000008800 */
[----:B------:R-:W-:Y:S02]  /*7330*/  MOV R7, 0x400 ;  /* 0x0000040000077802 */ /* 0x000fe40000000f00 */
[----:B------:R-:W-:-:S13]  /*7340*/  LOP3.LUT P1, RZ, R18, 0x7f, RZ, 0xc0, !PT ;  /* 0x0000007f12ff7812 */ /* 0x000fda000782c0ff */
[----:B------:R-:W2:Y:S01]  /*7350*/  @!P1 LDC R11, c[0x0][0x500] ;  /* 0x00014000ff0b9b82 */ /* 0x000ea20000000800 */
[----:B-1----:R-:W-:Y:S02]  /*7360*/  LEA R15, R14, R7, 0x18 ;  /* 0x000000070e0f7211 */ /* 0x002fe400078ec0ff */
[----:B------:R-:W-:-:S03]  /*7370*/  SHF.L.U32 R7, R5, 0x1f, RZ ;  /* 0x0000001f05077819 */ /* 0x000fc600000006ff */
[----:B------:R-:W-:-:S04]  /*7380*/  IMAD R14, R6, 0x8, R15 ;  /* 0x00000008060e7824 */ /* 0x000fc800078e020f */
[----:B------:R-:W1:Y:S02]  /*7390*/  SYNCS.PHASECHK.TRANS64.TRYWAIT P0, [R14+URZ+0x30], R7 ;  /* 0x000030070e0075a7 */ /* 0x000e64000800017f */
[----:B-12---:R-:W-:Y:S05]  /*73a0*/  @!P0 BRA `(.L_x_158) ;  /* 0x0000001000c08947 */ /* 0x006fea0003800000 */
.L_x_188:
[----:B-1----:R-:W-:Y:S01]  /*73b0*/  PRMT R7, R9, 0x9910, RZ ;  /* 0x0000991009077816 */ /* 0x002fe200000000ff */
[----:B------:R1:W-:Y:S03]  /*73c0*/  @!P1 SYNCS.ARRIVE.TRANS64 RZ, [R14+URZ], R11 ;  /* 0x0000000b0eff99a7 */ /* 0x0003e6000800003f */
[----:B------:R-:W-:-:S13]  /*73d0*/  ISETP.NE.AND P0, PT, R7, 0x2, PT ;  /* 0x000000020700780c */ /* 0x000fda0003f05270 */
[----:B-1----:R-:W-:Y:S05]  /*73e0*/  @P0 BRA `(.L_x_159) ;  /* 0x0000000000040947 */ /* 0x002fea0003800000 */
[----:B------:R-:W-:Y:S01]  /*73f0*/  BPT.TRAP 0x1 ;  /* 0x000000040000795c */ /* 0x000fe20000300000 */
.L_x_159:
[C---:B------:R-:W-:Y:S01]  /*7400*/  LEA R7, R6.reuse, UR5, 0xd ;  /* 0x0000000506077c11 */ /* 0x040fe2000f8e68ff */
[--C-:B------:R-:W-:Y:S01]  /*7410*/  IMAD R11, R6, 0x4000, R15.reuse ;  /* 0x00004000060b7824 */ /* 0x100fe200078e020f */
[----:B------:R-:W-:Y:S01]  /*7420*/  R2UR UR9, R14 ;  /* 0x000000000e0972ca */ /* 0x000fe200000e0000 */
[----:B------:R-:W-:Y:S01]  /*7430*/  VIADD R4, R4, 0xffffffff ;  /* 0xffffffff04047836 */ /* 0x000fe20000000000 */
[----:B------:R-:W-:Y:S01]  /*7440*/  UIADD3 UR6, UP0, UR22, 0xf0, URZ ;  /* 0x000000f016067890 */ /* 0x000fe2000ff1e03f */
[----:B------:R-:W-:Y:S01]  /*7450*/  IMAD R7, R7, 0x2, R15 ;  /* 0x0000000207077824 */ /* 0x000fe200078e020f */
[----:B------:R-:W-:Y:S01]  /*7460*/  R2UR UR7, R11 ;  /* 0x000000000b0772ca */ /* 0x000fe200000e0000 */
[----:B------:R-:W-:Y:S01]  /*7470*/  UIADD3 UR24, UP1, UR22, 0x1f0, URZ ;  /* 0x000001f016187890 */ /* 0x000fe2000ff3e03f */
[----:B------:R-:W-:Y:S01]  /*7480*/  R2UR UR11, R21 ;  /* 0x00000000150b72ca */ /* 0x000fe200000e0000 */
[----:B------:R-:W-:Y:S01]  /*7490*/  VIADD R6, R6, 0x1 ;  /* 0x0000000106067836 */ /* 0x000fe20000000000 */
[----:B------:R-:W-:Y:S01]  /*74a0*/  R2UR UR8, R7 ;  /* 0x00000000070872ca */ /* 0x000fe200000e0000 */
[----:B------:R-:W-:Y:S01]  /*74b0*/  UIADD3.X UR25, URZ, UR23, URZ, UP1, !UPT ;  /* 0x000000173f197290 */ /* 0x000fe20008ffe43f */
[----:B------:R-:W-:Y:S01]  /*74c0*/  R2UR UR10, R19 ;  /* 0x00000000130a72ca */ /* 0x000fe200000e0000 */
[----:B------:R-:W-:Y:S01]  /*74d0*/  UMOV UR14, 0x0 ;  /* 0x00000000000e7882 */ /* 0x000fe20000000000 */
[----:B------:R-:W-:Y:S01]  /*74e0*/  R2UR UR12, R13 ;  /* 0x000000000d0c72ca */ /* 0x000fe200000e0000 */
[----:B------:R-:W-:Y:S01]  /*74f0*/  UMOV UR15, 0x10000000 ;  /* 0x10000000000f7882 */ /* 0x000fe20000000000 */
[----:B------:R-:W-:Y:S01]  /*7500*/  R2UR UR20, R20 ;  /* 0x00000000141472ca */ /* 0x000fe200000e0000 */
[----:B------:R-:W-:Y:S01]  /*7510*/  UMOV UR21, 0x30000 ;  /* 0x0003000000157882 */ /* 0x000fe20000000000 */
[----:B------:R-:W-:Y:S01]  /*7520*/  ISETP.GT.AND P1, PT, R4, 0x1, PT ;  /* 0x000000010400780c */ /* 0x000fe20003f24270 */
[----:B------:R-:W-:Y:S01]  /*7530*/  UIADD3 UR13, UR7, 0x8400, URZ ;  /* 0x00008400070d7890 */ /* 0x000fe2000fffe03f */
[----:B------:R-:W-:Y:S01]  /*7540*/  ISETP.NE.AND P0, PT, R6, 0x6, PT ;  /* 0x000000060600780c */ /* 0x000fe20003f05270 */
[----:B------:R-:W-:Y:S01]  /*7550*/  UIADD3.X UR7, URZ, UR23, URZ, UP0, !UPT ;  /* 0x000000173f077290 */ /* 0x000fe200087fe43f */
[----:B------:R-:W-:Y:S01]  /*7560*/  VIADD R19, R19, 0x40 ;  /* 0x0000004013137836 */ /* 0x000fe20000000000 */
[----:B------:R-:W-:Y:S01]  /*7570*/  UIADD3 UR16, UR8, 0x20400, URZ ;  /* 0x0002040008107890 */ /* 0x000fe2000fffe03f */
[----:B------:R-:W-:-:S02]  /*7580*/  SEL R14, RZ, 0x1, P0 ;  /* 0x00000001ff0e7807 */ /* 0x000fc40000000000 */
[----:B------:R-:W-:Y:S01]  /*7590*/  UMOV UR8, UR13 ;  /* 0x0000000d00087c82 */ /* 0x000fe20008000000 */
[----:B------:R-:W-:Y:S02]  /*75a0*/  SEL R6, R6, RZ, P0 ;  /* 0x000000ff06067207 */ /* 0x000fe40000000000 */
[----:B------:R-:W-:Y:S01]  /*75b0*/  LOP3.LUT R5, R5, R14, RZ, 0x3c, !PT ;  /* 0x0000000e05057212 */ /* 0x000fe200078e3cff */
[----:B------:R1:W-:Y:S02]  /*75c0*/  UTMALDG.3D [UR8], [UR6], desc[UR14] ;  /* 0x00000e08060075b4 */ /* 0x0003e40008011000 */
[----:B-1----:R-:W-:Y:S01]  /*75d0*/  UMOV UR8, UR16 ;  /* 0x0000001000087c82 */ /* 0x002fe20008000000 */
[----:B------:R-:W-:Y:S02]  /*75e0*/  UMOV UR11, UR20 ;  /* 0x00000014000b7c82 */ /* 0x000fe40008000000 */
[----:B------:R1:W-:Y:S02]  /*75f0*/  UTMALDG.3D.MULTICAST [UR8], [UR24], UR21, desc[UR14] ;  /* 0x00000e08180073b4 */ /* 0x0003e40008011815 */
[----:B-1----:R-:W-:Y:S05]  /*7600*/  @P1 BRA `(.L_x_160) ;  /* 0xfffffffc00441947 */ /* 0x002fea000383ffff */
.L_x_157:
[----:B------:R-:W-:Y:S05]  /*7610*/  BSYNC B1 ;  /* 0x0000000000017941 */ /* 0x000fea0003800000 */
.L_x_156:
[----:B------:R-:W-:Y:S01]  /*7620*/  LOP3.LUT P1, RZ, R10, 0xff, RZ, 0xc0, !PT ;  /* 0x000000ff0aff7812 */ /* 0x000fe2000782c0ff */
[C---:B------:R-:W-:Y:S01]  /*7630*/  IMAD.IADD R12, R3.reuse, 0x1, R12 ;  /* 0x00000001030c7824 */ /* 0x040fe200078e020c */
[----:B------:R-:W-:Y:S01]  /*7640*/  ULDC.64 UR6, c[0x0][0x8f8] ;  /* 0x00023e0000067ab9 */ /* 0x000fe20000000a00 */
[C---:B------:R-:W-:Y:S01]  /*7650*/  ISETP.GE.U32.AND P2, PT, R3.reuse, 0x6, PT ;  /* 0x000000060300780c */ /* 0x040fe20003f46070 */
[----:B------:R-:W-:Y:S01]  /*7660*/  BSSY B1, `(.L_x_161) ;  /* 0x000006b000017945 */ /* 0x000fe20003800000 */
[----:B------:R-:W-:Y:S01]  /*7670*/  IMAD.MOV.U32 R21, RZ, RZ, -0x1 ;  /* 0xffffffffff157424 */ /* 0x000fe200078e00ff */
[----:B------:R-:W-:Y:S01]  /*7680*/  ISETP.GT.U32.AND P0, PT, R12, 0x5, PT ;  /* 0x000000050c00780c */ /* 0x000fe20003f04070 */
[----:B------:R-:W-:Y:S01]  /*7690*/  IMAD.MOV.U32 R20, RZ, RZ, -0x1 ;  /* 0xffffffffff147424 */ /* 0x000fe200078e00ff */
[----:B------:R-:W-:Y:S02]  /*76a0*/  MOV R13, 0xffffffff ;  /* 0xffffffff000d7802 */ /* 0x000fe40000000f00 */
[----:B------:R-:W-:-:S02]  /*76b0*/  ISETP.LT.U32.AND P0, PT, R3, 0x6, P0 ;  /* 0x000000060300780c */ /* 0x000fc40000701070 */
[----:B------:R-:W-:Y:S01]  /*76c0*/  PRMT R10, RZ, 0x7610, R10 ;  /* 0x00007610ff0a7816 */ /* 0x000fe2000000000a */
[----:B------:R-:W1:Y:S01]  /*76d0*/  @P1 S2R R5, SR_CgaCtaId ;  /* 0x0000000000051919 */ /* 0x000e620000008800 */
[----:B------:R-:W-:-:S04]  /*76e0*/  @P1 MOV R4, 0x400 ;  /* 0x0000040000041802 */ /* 0x000fc80000000f00 */
[----:B-1----:R-:W-:Y:S01]  /*76f0*/  @P1 LEA R6, R5, R4, 0x18 ;  /* 0x0000000405061211 */ /* 0x002fe200078ec0ff */
[----:B------:R-:W-:-:S03]  /*7700*/  IMAD.WIDE.U32 R4, R12, -0x55555555, RZ ;  /* 0xaaaaaaab0c047825 */ /* 0x000fc600078e00ff */
[----:B------:R1:W-:Y:S01]  /*7710*/  @P1 SYNCS.ARRIVE.TRANS64.A1T0 RZ, [R6+URZ+0xa8], RZ ;  /* 0x0000a8ff06ff19a7 */ /* 0x0003e2000810003f */
[----:B------:R-:W-:Y:S02]  /*7720*/  IADD3 R16, P1, R16, UR38, RZ ;  /* 0x0000002610107c10 */ /* 0x000fe4000ff3e0ff */
[----:B------:R-:W-:Y:S02]  /*7730*/  SHF.R.U32.HI R7, RZ, 0x2, R5 ;  /* 0x00000002ff077819 */ /* 0x000fe40000011605 */
[----:B------:R-:W-:Y:S02]  /*7740*/  SEL R5, RZ, 0x1, !P0 ;  /* 0x00000001ff057807 */ /* 0x000fe40004000000 */
[----:B------:R-:W-:Y:S01]  /*7750*/  IADD3.X R17, R17, UR37, RZ, P1, !PT ;  /* 0x0000002511117c10 */ /* 0x000fe20008ffe4ff */
[----:B------:R-:W-:Y:S01]  /*7760*/  IMAD R12, R7, -0x6, R12 ;  /* 0xfffffffa070c7824 */ /* 0x000fe200078e020c */
[----:B------:R-:W-:Y:S02]  /*7770*/  ISETP.GE.U32.AND P0, PT, R16, UR6, PT ;  /* 0x0000000610007c0c */ /* 0x000fe4000bf06070 */
[----:B------:R-:W-:-:S02]  /*7780*/  LOP3.LUT R0, R0, R5, RZ, 0x3c, !PT ;  /* 0x0000000500007212 */ /* 0x000fc400078e3cff */
[----:B------:R-:W-:Y:S02]  /*7790*/  ISETP.GE.U32.AND.EX P0, PT, R17, UR7, PT, P0 ;  /* 0x0000000711007c0c */ /* 0x000fe4000bf06100 */
[----:B------:R-:W-:Y:S02]  /*77a0*/  @P2 LOP3.LUT R0, R0, 0x1, R7, 0x78, !PT ;  /* 0x0000000100002812 */ /* 0x000fe400078e7807 */
[----:B------:R-:W-:-:S09]  /*77b0*/  PRMT R4, RZ, 0x7610, R4 ;  /* 0x00007610ff047816 */ /* 0x000fd20000000004 */
[----:B-1----:R-:W-:Y:S05]  /*77c0*/  @P0 BRA `(.L_x_162) ;  /* 0x0000000400500947 */ /* 0x002fea0003800000 */
[----:B------:R-:W1:Y:S01]  /*77d0*/  S2R R14, SR_CTAID.X ;  /* 0x00000000000e7919 */ /* 0x000e620000002500 */
[----:B------:R-:W-:Y:S01]  /*77e0*/  ULDC.64 UR6, c[0x0][0x8d0] ;  /* 0x0002340000067ab9 */ /* 0x000fe20000000a00 */
[----:B------:R-:W2:Y:S01]  /*77f0*/  LDC R15, c[0x0][0x144] ;  /* 0x00005100ff0f7b82 */ /* 0x000ea20000000800 */
[----:B------:R-:W-:Y:S01]  /*7800*/  ISETP.NE.U32.AND P0, PT, RZ, UR6, PT ;  /* 0x00000006ff007c0c */ /* 0x000fe2000bf05070 */
[----:B------:R-:W3:Y:S01]  /*7810*/  S2R R11, SR_CTAID.Y ;  /* 0x00000000000b7919 */ /* 0x000ee20000002600 */
[----:B------:R-:W-:Y:S01]  /*7820*/  ULDC UR8, c[0x0][0x150] ;  /* 0x0000540000087ab9 */ /* 0x000fe20000000800 */
[----:B------:R-:W-:Y:S01]  /*7830*/  ULDC UR9, c[0x0][0x8d8] ;  /* 0x0002360000097ab9 */ /* 0x000fe20000000800 */
[----:B------:R-:W-:Y:S01]  /*7840*/  ISETP.NE.AND.EX P0, PT, RZ, UR7, PT, P0 ;  /* 0x00000007ff007c0c */ /* 0x000fe2000bf05300 */
[----:B------:R-:W-:Y:S01]  /*7850*/  IMAD.MOV.U32 R4, RZ, RZ, R16 ;  /* 0x000000ffff047224 */ /* 0x000fe200078e0010 */
[----:B-1----:R-:W-:-:S05]  /*7860*/  I2FP.F32.U32 R5, R14 ;  /* 0x0000000e00057245 */ /* 0x002fca0000201000 */
[----:B------:R-:W-:Y:S01]  /*7870*/  FMUL R19, R5, UR8 ;  /* 0x0000000805137c20 */ /* 0x000fe20008400000 */
[----:B------:R-:W-:-:S05]  /*7880*/  IMAD.MOV.U32 R5, RZ, RZ, R17 ;  /* 0x000000ffff057224 */ /* 0x000fca00078e0011 */
[----:B---3--:R-:W-:Y:S05]  /*7890*/  @!P0 BRA `(.L_x_163) ;  /* 0x0000000000288947 */ /* 0x008fea0003800000 */
[----:B------:R-:W-:Y:S02]  /*78a0*/  ULDC UR8, c[0x0][0x8dc] ;  /* 0x0002370000087ab9 */ /* 0x000fe40000000800 */
[----:B------:R-:W-:-:S05]  /*78b0*/  IADD3 R5, P0, R16, UR8, RZ ;  /* 0x0000000810057c10 */ /* 0x000fca000ff1e0ff */
[----:B------:R-:W-:-:S04]  /*78c0*/  IMAD.X R13, RZ, RZ, R17, P0 ;  /* 0x000000ffff0d7224 */ /* 0x000fc800000e0611 */
[----:B------:R-:W-:-:S04]  /*78d0*/  IMAD.WIDE.U32 R6, R13, UR6, RZ ;  /* 0x000000060d067c25 */ /* 0x000fc8000f8e00ff */
[----:B------:R-:W-:-:S04]  /*78e0*/  IMAD.WIDE.U32 R6, P0, R5, UR7, R6 ;  /* 0x0000000705067c25 */ /* 0x000fc8000f800006 */
[----:B------:R-:W-:-:S04]  /*78f0*/  IMAD.WIDE.U32 R4, R5, UR6, RZ ;  /* 0x0000000605047c25 */ /* 0x000fc8000f8e00ff */
[----:B------:R-:W-:Y:S01]  /*7900*/  IMAD.MOV.U32 R4, RZ, RZ, R7 ;  /* 0x000000ffff047224 */ /* 0x000fe200078e0007 */
[----:B------:R-:W-:Y:S01]  /*7910*/  IADD3 RZ, P1, R5, R6, RZ ;  /* 0x0000000605ff7210 */ /* 0x000fe20007f3e0ff */
[----:B------:R-:W-:-:S04]  /*7920*/  IMAD.X R5, RZ, RZ, RZ, P0 ;  /* 0x000000ffff057224 */ /* 0x000fc800000e06ff */
[----:B------:R-:W-:-:S08]  /*7930*/  IMAD.WIDE.U32.X R4, R13, UR7, R4, P1 ;  /* 0x000000070d047c25 */ /* 0x000fd000088e0404 */
.L_x_163:
[--C-:B------:R-:W-:Y:S01]  /*7940*/  SHF.R.U64 R13, R4, UR9, R5.reuse ;  /* 0x00000009040d7c19 */ /* 0x100fe20008001205 */
[----:B------:R-:W1:Y:S01]  /*7950*/  F2I.U32.TRUNC.NTZ R19, R19 ;  /* 0x0000001300137305 */ /* 0x000e62000020f000 */
[----:B------:R-:W-:Y:S01]  /*7960*/  SHF.R.U32.HI R4, RZ, UR9, R5 ;  /* 0x00000009ff047c19 */ /* 0x000fe20008011605 */
[----:B------:R-:W-:Y:S01]  /*7970*/  ULDC.64 UR6, c[0x0][0x8c8] ;  /* 0x0002320000067ab9 */ /* 0x000fe20000000a00 */
[----:B------:R-:W-:Y:S01]  /*7980*/  IADD3 R7, P0, RZ, -R13, RZ ;  /* 0x8000000dff077210 */ /* 0x000fe20007f1e0ff */
[----:B------:R-:W-:Y:S01]  /*7990*/  ULDC.64 UR8, c[0x0][0x8e8] ;  /* 0x00023a0000087ab9 */ /* 0x000fe20000000a00 */
[----:B------:R-:W3:Y:S03]  /*79a0*/  LDC R20, c[0x0][0x148] ;  /* 0x00005200ff147b82 */ /* 0x000ee60000000800 */
[----:B------:R-:W-:Y:S01]  /*79b0*/  IMAD.X R4, RZ, RZ, ~R4, P0 ;  /* 0x000000ffff047224 */ /* 0x000fe200000e0e04 */
[----:B------:R-:W-:-:S03]  /*79c0*/  ISETP.NE.U32.AND P0, PT, RZ, UR8, PT ;  /* 0x00000008ff007c0c */ /* 0x000fc6000bf05070 */
[----:B------:R-:W-:Y:S01]  /*79d0*/  IMAD R6, R4, UR6, RZ ;  /* 0x0000000604067c24 */ /* 0x000fe2000f8e02ff */
[----:B------:R-:W-:Y:S01]  /*79e0*/  ISETP.NE.AND.EX P0, PT, RZ, UR9, PT, P0 ;  /* 0x00000009ff007c0c */ /* 0x000fe2000bf05300 */
[----:B------:R-:W-:Y:S01]  /*79f0*/  IMAD.WIDE.U32 R4, R7, UR6, R16 ;  /* 0x0000000607047c25 */ /* 0x000fe2000f8e0010 */
[----:B------:R-:W-:-:S03]  /*7a00*/  ULDC UR6, c[0x0][0x8c0] ;  /* 0x0002300000067ab9 */ /* 0x000fc60000000800 */
[----:B------:R-:W-:Y:S01]  /*7a10*/  IMAD R7, R7, UR7, R6 ;  /* 0x0000000707077c24 */ /* 0x000fe2000f8e0206 */
[----:B------:R-:W-:Y:S01]  /*7a20*/  ULDC UR7, c[0x0][0x154] ;  /* 0x0000550000077ab9 */ /* 0x000fe20000000800 */
[----:B-1----:R-:W-:Y:S02]  /*7a30*/  IMAD.MOV R6, RZ, RZ, -R19 ;  /* 0x000000ffff067224 */ /* 0x002fe400078e0a13 */
[----:B------:R-:W-:Y:S02]  /*7a40*/  IMAD.IADD R5, R5, 0x1, R7 ;  /* 0x0000000105057824 */ /* 0x000fe400078e0207 */
[----:B--2---:R-:W-:Y:S01]  /*7a50*/  IMAD R14, R15, R6, R14 ;  /* 0x000000060f0e7224 */ /* 0x004fe200078e020e */
[----:B------:R-:W-:Y:S02]  /*7a60*/  I2FP.F32.U32 R6, R11 ;  /* 0x0000000b00067245 */ /* 0x000fe40000201000 */
[--C-:B------:R-:W-:Y:S02]  /*7a70*/  SHF.R.U64 R15, R4, UR6, R5.reuse ;  /* 0x00000006040f7c19 */ /* 0x100fe40008001205 */
[----:B------:R-:W-:Y:S01]  /*7a80*/  SHF.R.U32.HI R4, RZ, UR6, R5 ;  /* 0x00000006ff047c19 */ /* 0x000fe20008011605 */
[----:B------:R-:W-:Y:S01]  /*7a90*/  FMUL R6, R6, UR7 ;  /* 0x0000000706067c20 */ /* 0x000fe20008400000 */
[----:B------:R-:W-:-:S02]  /*7aa0*/  ULDC UR6, c[0x0][0x8b0] ;  /* 0x00022c0000067ab9 */ /* 0x000fc40000000800 */
[--C-:B------:R-:W-:Y:S01]  /*7ab0*/  SHF.R.U64 R21, R15, UR6, R4.reuse ;  /* 0x000000060f157c19 */ /* 0x100fe20008001204 */
[----:B------:R1:W2:Y:S01]  /*7ac0*/  F2I.U32.TRUNC.NTZ R24, R6 ;  /* 0x0000000600187305 */ /* 0x0002a2000020f000 */
[----:B------:R-:W-:Y:S01]  /*7ad0*/  SHF.R.U32.HI R4, RZ, UR6, R4 ;  /* 0x00000006ff047c19 */ /* 0x000fe20008011604 */
[----:B------:R-:W-:-:S03]  /*7ae0*/  ULDC UR6, c[0x0][0x900] ;  /* 0x0002400000067ab9 */ /* 0x000fc60000000800 */
[--C-:B------:R-:W-:Y:S02]  /*7af0*/  SHF.R.U64 R19, R21, UR6, R4.reuse ;  /* 0x0000000615137c19 */ /* 0x100fe40008001204 */
[----:B------:R-:W-:-:S03]  /*7b00*/  SHF.R.U32.HI R23, RZ, UR6, R4 ;  /* 0x00000006ff177c19 */ /* 0x000fc60008011604 */
[----:B------:R-:W-:Y:S02]  /*7b10*/  IMAD.MOV.U32 R4, RZ, RZ, R19 ;  /* 0x000000ffff047224 */ /* 0x000fe400078e0013 */
[----:B------:R-:W-:Y:S01]  /*7b20*/  IMAD.MOV.U32 R5, RZ, RZ, R23 ;  /* 0x000000ffff057224 */ /* 0x000fe200078e0017 */
[----:B-1----:R-:W-:Y:S06]  /*7b30*/  @!P0 BRA `(.L_x_164) ;  /* 0x0000000000288947 */ /* 0x002fec0003800000 */
[----:B------:R-:W-:Y:S02]  /*7b40*/  ULDC UR6, c[0x0][0x8f4] ;  /* 0x00023d0000067ab9 */ /* 0x000fe40000000800 */
[----:B------:R-:W-:-:S05]  /*7b50*/  IADD3 R5, P0, R19, UR6, RZ ;  /* 0x0000000613057c10 */ /* 0x000fca000ff1e0ff */
[----:B------:R-:W-:-:S04]  /*7b60*/  IMAD.X R23, RZ, RZ, R23, P0 ;  /* 0x000000ffff177224 */ /* 0x000fc800000e0617 */
[----:B------:R-:W-:-:S04]  /*7b70*/  IMAD.WIDE.U32 R6, R23, UR8, RZ ;  /* 0x0000000817067c25 */ /* 0x000fc8000f8e00ff */
[----:B------:R-:W-:-:S04]  /*7b80*/  IMAD.WIDE.U32 R6, P0, R5, UR9, R6 ;  /* 0x0000000905067c25 */ /* 0x000fc8000f800006 */
[----:B------:R-:W-:Y:S01]  /*7b90*/  IMAD.WIDE.U32 R4, R5, UR8, RZ ;  /* 0x0000000805047c25 */ /* 0x000fe2000f8e00ff */
[----:B------:R-:W-:-:S04]  /*7ba0*/  MOV R4, R7 ;  /* 0x0000000700047202 */ /* 0x000fc80000000f00 */
[----:B------:R-:W-:Y:S01]  /*7bb0*/  IADD3 RZ, P1, R5, R6, RZ ;  /* 0x0000000605ff7210 */ /* 0x000fe20007f3e0ff */
[----:B------:R-:W-:-:S04]  /*7bc0*/  IMAD.X R5, RZ, RZ, RZ, P0 ;  /* 0x000000ffff057224 */ /* 0x000fc800000e06ff */
[----:B------:R-:W-:-:S08]  /*7bd0*/  IMAD.WIDE.U32.X R4, R23, UR9, R4, P1 ;  /* 0x0000000917047c25 */ /* 0x000fd000088e0404 */
.L_x_164:
[----:B------:R-:W-:Y:S01]  /*7be0*/  ISETP.NE.AND P0, PT, R2, 0x1, PT ;  /* 0x000000010200780c */ /* 0x000fe20003f05270 */
[----:B------:R-:W-:Y:S01]  /*7bf0*/  ULDC UR6, c[0x0][0x8f0] ;  /* 0x00023c0000067ab9 */ /* 0x000fe20000000800 */
[----:B------:R-:W-:Y:S01]  /*7c00*/  LOP3.LUT R21, R21, UR18, RZ, 0xc0, !PT ;  /* 0x0000001215157c12 */ /* 0x000fe2000f8ec0ff */
[----:B--2---:R-:W-:Y:S01]  /*7c10*/  IMAD.MOV R24, RZ, RZ, -R24 ;  /* 0x000000ffff187224 */ /* 0x004fe200078e0a18 */
[----:B------:R-:W-:Y:S01]  /*7c20*/  SHF.R.U64 R4, R4, UR6, R5 ;  /* 0x0000000604047c19 */ /* 0x000fe20008001205 */
[----:B------:R-:W-:Y:S01]  /*7c30*/  ULDC UR6, c[0x0][0x8e0] ;  /* 0x0002380000067ab9 */ /* 0x000fe20000000800 */
[----:B------:R-:W-:Y:S01]  /*7c40*/  ULDC UR7, c[0x0][0x8b8] ;  /* 0x00022e0000077ab9 */ /* 0x000fe20000000800 */
[----:B------:R-:W-:Y:S02]  /*7c50*/  IMAD.MOV.U32 R5, RZ, RZ, 0x1 ;  /* 0x00000001ff057424 */ /* 0x000fe400078e00ff */
[----:B------:R-:W-:Y:S02]  /*7c60*/  IMAD.MOV R6, RZ, RZ, -R4 ;  /* 0x000000ffff067224 */ /* 0x000fe400078e0a04 */
[----:B------:R-:W-:Y:S01]  /*7c70*/  IMAD R21, R4, UR19, R21 ;  /* 0x0000001304157c24 */ /* 0x000fe2000f8e0215 */
[----:B------:R-:W-:Y:S01]  /*7c80*/  LOP3.LUT R4, R15, UR17, RZ, 0xc0, !PT ;  /* 0x000000110f047c12 */ /* 0x000fe2000f8ec0ff */
[----:B---3--:R-:W-:-:S02]  /*7c90*/  @P0 IMAD R14, R20, R24, R11 ;  /* 0x00000018140e0224 */ /* 0x008fc400078e020b */
[----:B------:R-:W-:Y:S01]  /*7ca0*/  IMAD R19, R6, UR6, R19 ;  /* 0x0000000606137c24 */ /* 0x000fe2000f8e0213 */
[----:B------:R-:W-:Y:S01]  /*7cb0*/  ULDC UR6, c[0x0][0x8a8] ;  /* 0x00022a0000067ab9 */ /* 0x000fe20000000800 */
[----:B------:R-:W-:Y:S02]  /*7cc0*/  IMAD R14, R21, UR7, R14 ;  /* 0x00000007150e7c24 */ /* 0x000fe4000f8e020e */
[--C-:B------:R-:W-:Y:S01]  /*7cd0*/  IMAD R19, R19, UR6, R4.reuse ;  /* 0x0000000613137c24 */ /* 0x100fe2000f8e0204 */
[----:B------:R-:W-:-:S04]  /*7ce0*/  PRMT R4, R5, 0x7610, R4 ;  /* 0x0000761005047816 */ /* 0x000fc80000000004 */
[----:B------:R-:W-:Y:S02]  /*7cf0*/  SEL R20, R19, R14, !P0 ;  /* 0x0000000e13147207 */ /* 0x000fe40004000000 */
[----:B------:R-:W-:-:S07]  /*7d00*/  SEL R21, R14, R19, !P0 ;  /* 0x000000130e157207 */ /* 0x000fce0004000000 */
.L_x_162:
[----:B------:R-:W-:Y:S05]  /*7d10*/  BSYNC B1 ;  /* 0x0000000000017941 */ /* 0x000fea0003800000 */
.L_x_161:
[----:B------:R-:W-:-:S13]  /*7d20*/  LOP3.LUT P0, RZ, R4, 0xff, RZ, 0xc0, !PT ;  /* 0x000000ff04ff7812 */ /* 0x000fda000780c0ff */
[----:B------:R-:W-:Y:S05]  /*7d30*/  @P0 BRA `(.L_x_165) ;  /* 0xfffffff400440947 */ /* 0x000fea000383ffff */
[----:B------:R-:W-:Y:S05]  /*7d40*/  BSYNC B0 ;  /* 0x0000000000007941 */ /* 0x000fea0003800000 */
.L_x_154:
[----:B------:R-:W-:-:S03]  /*7d50*/  UMOV UR6, 0xffffffff ;  /* 0xffffffff00067882 */ /* 0x000fc60000000000 */
[----:B------:R-:W-:Y:S05]  /*7d60*/  BRA.DIV UR6, `(.L_x_166) ;  /* 0x0000000a06647947 */ /* 0x000fea000b800000 */
[----:B------:R-:W-:-:S13]  /*7d70*/  ELECT P6, URZ, PT ;  /* 0x00000000003f782f */ /* 0x000fda00038c0000 */
.L_x_191:
[----:B------:R-:W-:Y:S05]  /*7d80*/  @!P6 BRA `(.L_x_14) ;  /* 0x0000000000ece947 */ /* 0x000fea0003800000 */
[----:B------:R-:W-:-:S04]  /*7d90*/  LOP3.LUT R22, R22, 0x2, RZ, 0xfc, !PT ;  /* 0x0000000216167812 */ /* 0x000fc800078efcff */
[----:B------:R-:W-:-:S13]  /*7da0*/  ISETP.NE.AND P0, PT, R22, 0x3, PT ;  /* 0x000000031600780c */ /* 0x000fda0003f05270 */
[----:B------:R-:W-:Y:S05]  /*7db0*/  @!P0 BRA `(.L_x_167) ;  /* 0x0000000000048947 */ /* 0x000fea0003800000 */
[----:B-1----:R-:W-:Y:S01]  /*7dc0*/  BPT.TRAP 0x1 ;  /* 0x000000040000795c */ /* 0x002fe20000300000 */
.L_x_167:
[----:B------:R-:W2:Y:S01]  /*7dd0*/  S2R R3, SR_CgaCtaId ;  /* 0x0000000000037919 */ /* 0x000ea20000008800 */
[----:B------:R-:W-:-:S04]  /*7de0*/  MOV R2, 0x400 ;  /* 0x0000040000027802 */ /* 0x000fc80000000f00 */
[----:B--2---:R-:W-:Y:S02]  /*7df0*/  LEA R3, R3, R2, 0x18 ;  /* 0x0000000203037211 */ /* 0x004fe400078ec0ff */
[----:B------:R-:W-:-:S03]  /*7e00*/  SHF.L.U32 R2, R0, 0x1f, RZ ;  /* 0x0000001f00027819 */ /* 0x000fc600000006ff */
[----:B------:R-:W-:-:S04]  /*7e10*/  VIADD R3, R3, 0x30 ;  /* 0x0000003003037836 */ /* 0x000fc80000000000 */
[C---:B------:R-:W-:Y:S02]  /*7e20*/  IMAD R7, R12.reuse, 0x8, R3 ;  /* 0x000000080c077824 */ /* 0x040fe400078e0203 */
[----:B------:R-:W-:Y:S02]  /*7e30*/  VIADD R12, R12, 0x1 ;  /* 0x000000010c0c7836 */ /* 0x000fe40000000000 */
[----:B------:R-:W2:Y:S03]  /*7e40*/  SYNCS.PHASECHK.TRANS64.TRYWAIT P0, [R7+URZ], R2 ;  /* 0x00000002070075a7 */ /* 0x000ea6000800017f */
[----:B------:R-:W-:-:S04]  /*7e50*/  ISETP.NE.AND P1, PT, R12, 0x6, PT ;  /* 0x000000060c00780c */ /* 0x000fc80003f25270 */
[----:B------:R-:W-:Y:S02]  /*7e60*/  SEL R5, RZ, 0x1, P1 ;  /* 0x00000001ff057807 */ /* 0x000fe40000800000 */
[----:B------:R-:W-:Y:S02]  /*7e70*/  SEL R12, R12, RZ, P1 ;  /* 0x000000ff0c0c7207 */ /* 0x000fe40000800000 */
[----:B------:R-:W-:-:S03]  /*7e80*/  LOP3.LUT R5, R0, R5, RZ, 0x3c, !PT ;  /* 0x0000000500057212 */ /* 0x000fc600078e3cff */
[----:B------:R-:W-:Y:S01]  /*7e90*/  IMAD R9, R12, 0x8, R3 ;  /* 0x000000080c097824 */ /* 0x000fe200078e0203 */
[----:B------:R-:W-:Y:S01]  /*7ea0*/  SHF.L.U32 R4, R5, 0x1f, RZ ;  /* 0x0000001f05047819 */ /* 0x000fe200000006ff */
[----:B--2---:R-:W-:Y:S06]  /*7eb0*/  @!P0 BRA `(.L_x_168) ;  /* 0x0000000800308947 */ /* 0x004fec0003800000 */
.L_x_192:
[----:B------:R-:W3:Y:S01]  /*7ec0*/  SYNCS.PHASECHK.TRANS64.TRYWAIT P0, [R9+URZ], R4 ;  /* 0x00000004090075a7 */ /* 0x000ee2000800017f */
[----:B------:R-:W-:-:S05]  /*7ed0*/  VIADD R0, R12, 0x1 ;  /* 0x000000010c007836 */ /* 0x000fca0000000000 */
[----:B------:R-:W-:-:S04]  /*7ee0*/  ISETP.NE.AND P1, PT, R0, 0x6, PT ;  /* 0x000000060000780c */ /* 0x000fc80003f25270 */
[----:B--2---:R-:W-:Y:S02]  /*7ef0*/  SEL R2, RZ, 0x1, P1 ;  /* 0x00000001ff027807 */ /* 0x004fe40000800000 */
[----:B------:R-:W-:Y:S02]  /*7f00*/  SEL R0, R0, RZ, P1 ;  /* 0x000000ff00007207 */ /* 0x000fe40000800000 */
[----:B------:R-:W-:-:S03]  /*7f10*/  LOP3.LUT R7, R5, R2, RZ, 0x3c, !PT ;  /* 0x0000000205077212 */ /* 0x000fc600078e3cff */
[----:B------:R-:W-:Y:S01]  /*7f20*/  IMAD R6, R0, 0x8, R3 ;  /* 0x0000000800067824 */ /* 0x000fe200078e0203 */
[----:B------:R-:W-:Y:S01]  /*7f30*/  SHF.L.U32 R5, R7, 0x1f, RZ ;  /* 0x0000001f07057819 */ /* 0x000fe200000006ff */
[----:B---3--:R-:W-:Y:S06]  /*7f40*/  @!P0 BRA `(.L_x_169) ;  /* 0x0000000800208947 */ /* 0x008fec0003800000 */
.L_x_193:
[----:B------:R-:W3:Y:S01]  /*7f50*/  SYNCS.PHASECHK.TRANS64.TRYWAIT P0, [R6+URZ], R5 ;  /* 0x00000005060075a7 */ /* 0x000ee2000800017f */
[----:B------:R-:W-:-:S05]  /*7f60*/  VIADD R0, R0, 0x1 ;  /* 0x0000000100007836 */ /* 0x000fca0000000000 */
[----:B------:R-:W-:-:S04]  /*7f70*/  ISETP.NE.AND P1, PT, R0, 0x6, PT ;  /* 0x000000060000780c */ /* 0x000fc80003f25270 */
[----:B------:R-:W-:Y:S02]  /*7f80*/  SEL R2, RZ, 0x1, P1 ;  /* 0x00000001ff027807 */ /* 0x000fe40000800000 */
[----:B------:R-:W-:Y:S02]  /*7f90*/  SEL R0, R0, RZ, P1 ;  /* 0x000000ff00007207 */ /* 0x000fe40000800000 */
[----:B------:R-:W-:-:S03]  /*7fa0*/  LOP3.LUT R7, R7, R2, RZ, 0x3c, !PT ;  /* 0x0000000207077212 */ /* 0x000fc600078e3cff */
[----:B--2---:R-:W-:Y:S01]  /*7fb0*/  IMAD R9, R0, 0x8, R3 ;  /* 0x0000000800097824 */ /* 0x004fe200078e0203 */
[----:B------:R-:W-:Y:S01]  /*7fc0*/  SHF.L.U32 R4, R7, 0x1f, RZ ;  /* 0x0000001f07047819 */ /* 0x000fe200000006ff */
[----:B---3--:R-:W-:Y:S06]  /*7fd0*/  @!P0 BRA `(.L_x_170) ;  /* 0x0000000800108947 */ /* 0x008fec0003800000 */
.L_x_194:
[----:B------:R-:W3:Y:S01]  /*7fe0*/  SYNCS.PHASECHK.TRANS64.TRYWAIT P0, [R9+URZ], R4 ;  /* 0x00000004090075a7 */ /* 0x000ee2000800017f */
[----:B------:R-:W-:-:S05]  /*7ff0*/  VIADD R0, R0, 0x1 ;  /* 0x0000000100007836 */ /* 0x000fca0000000000 */
[----:B------:R-:W-:-:S04]  /*8000*/  ISETP.NE.AND P1, PT, R0, 0x6, PT ;  /* 0x000000060000780c */ /* 0x000fc80003f25270 */
[----:B------:R-:W-:Y:S02]  /*8010*/  SEL R2, RZ, 0x1, P1 ;  /* 0x00000001ff027807 */ /* 0x000fe40000800000 */
[----:B------:R-:W-:Y:S02]  /*8020*/  SEL R0, R0, RZ, P1 ;  /* 0x000000ff00007207 */ /* 0x000fe40000800000 */
[----:B------:R-:W-:Y:S02]  /*8030*/  LOP3.LUT R7, R7, R2, RZ, 0x3c, !PT ;  /* 0x0000000207077212 */ /* 0x000fe400078e3cff */
[----:B--2---:R-:W-:Y:S02]  /*8040*/  LEA R6, R0, R3, 0x3 ;  /* 0x0000000300067211 */ /* 0x004fe400078e18ff */
[----:B------:R-:W-:Y:S01]  /*8050*/  SHF.L.U32 R5, R7, 0x1f, RZ ;  /* 0x0000001f07057819 */ /* 0x000fe200000006ff */
[----:B---3--:R-:W-:Y:S06]  /*8060*/  @!P0 BRA `(.L_x_171) ;  /* 0x0000000800008947 */ /* 0x008fec0003800000 */
.L_x_195:
[----:B------:R-:W3:Y:S01]  /*8070*/  SYNCS.PHASECHK.TRANS64.TRYWAIT P0, [R6+URZ], R5 ;  /* 0x00000005060075a7 */ /* 0x000ee2000800017f */
[----:B------:R-:W-:-:S05]  /*8080*/  VIADD R0, R0, 0x1 ;  /* 0x0000000100007836 */ /* 0x000fca0000000000 */
[----:B------:R-:W-:-:S04]  /*8090*/  ISETP.NE.AND P1, PT, R0, 0x6, PT ;  /* 0x000000060000780c */ /* 0x000fc80003f25270 */
[----:B------:R-:W-:Y:S02]  /*80a0*/  SEL R2, RZ, 0x1, P1 ;  /* 0x00000001ff027807 */ /* 0x000fe40000800000 */
[----:B------:R-:W-:Y:S02]  /*80b0*/  SEL R0, R0, RZ, P1 ;  /* 0x000000ff00007207 */ /* 0x000fe40000800000 */
[----:B------:R-:W-:Y:S01]  /*80c0*/  LOP3.LUT R2, R7, R2, RZ, 0x3c, !PT ;  /* 0x0000000207027212 */ /* 0x000fe200078e3cff */
[----:B---3--:R-:W-:Y:S06]  /*80d0*/  @!P0 BRA `(.L_x_172) ;  /* 0x0000000400f88947 */ /* 0x008fec0003800000 */
.L_x_196:
[----:B------:R-:W-:Y:S01]  /*80e0*/  IMAD R3, R0, 0x8, R3 ;  /* 0x0000000800037824 */ /* 0x000fe200078e0203 */
[----:B------:R-:W-:-:S07]  /*80f0*/  SHF.L.U32 R0, R2, 0x1f, RZ ;  /* 0x0000001f02007819 */ /* 0x000fce00000006ff */
.L_x_173:
[----:B----4-:R4:W1:Y:S02]  /*8100*/  SYNCS.PHASECHK.TRANS64.TRYWAIT P0, [R3+URZ], R0 ;  /* 0x00000000030075a7 */ /* 0x010864000800017f */
[----:B-1----:R-:W-:Y:S05]  /*8110*/  @!P0 NANOSLEEP.SYNCS 0x989680 ;  /* 0x009896800000895d */ /* 0x002fea0003900000 */
[----:B------:R-:W1:Y:S02]  /*8120*/  @!P0 SYNCS.PHASECHK.TRANS64 P0, [R3+URZ], R0 ;  /* 0x00000000030085a7 */ /* 0x000e64000800007f */
[----:B-1----:R-:W-:Y:S05]  /*8130*/  @!P0 BRA `(.L_x_173) ;  /* 0xfffffffc00f08947 */ /* 0x002fea000383ffff */
.L_x_14:
[----:B-1----:R-:W-:Y:S05]  /*8140*/  BSYNC B6 ;  /* 0x0000000000067941 */ /* 0x002fea0003800000 */
.L_x_12:
[----:B------:R-:W-:Y:S05]  /*8150*/  EXIT ;  /* 0x000000000000794d */ /* 0x000fea0003800000 */
.L_x_27:
[----:B---3--:R3:W4:Y:S02]  /*8160*/  SYNCS.PHASECHK.TRANS64.TRYWAIT P1, [R3+URZ], R0 ;  /* 0x00000000030075a7 */ /* 0x008724000802017f */
[----:B----4-:R-:W-:Y:S05]  /*8170*/  @!P1 NANOSLEEP.SYNCS 0x989680 ;  /* 0x009896800000995d */ /* 0x010fea0003900000 */
[----:B------:R-:W4:Y:S02]  /*8180*/  @!P1 SYNCS.PHASECHK.TRANS64 P1, [R3+URZ], R0 ;  /* 0x00000000030095a7 */ /* 0x000f24000802007f */
[----:B----4-:R-:W-:Y:S05]  /*8190*/  @!P1 BRA `(.L_x_27) ;  /* 0xfffffffc00f09947 */ /* 0x010fea000383ffff */
[----:B------:R-:W-:Y:S05]  /*81a0*/  BRA `(.L_x_26) ;  /* 0xffffff98006c7947 */ /* 0x000fea000383ffff */
.L_x_32:
[----:B---3--:R-:W-:-:S04]  /*81b0*/  IMAD.U32 R5, RZ, RZ, UR4 ;  /* 0x00000004ff057e24 */ /* 0x008fc8000f8e00ff */
[----:B------:R3:W4:Y:S03]  /*81c0*/  SYNCS.PHASECHK.TRANS64.TRYWAIT P1, [R5+URZ], R4 ;  /* 0x00000004050075a7 */ /* 0x000726000802017f */
[----:B----4-:R-:W-:Y:S05]  /*81d0*/  @!P1 NANOSLEEP.SYNCS 0x989680 ;  /* 0x009896800000995d */ /* 0x010fea0003900000 */
[----:B------:R-:W4:Y:S02]  /*81e0*/  @!P1 SYNCS.PHASECHK.TRANS64 P1, [R5+URZ], R4 ;  /* 0x00000004050095a7 */ /* 0x000f24000802007f */
[----:B----4-:R-:W-:Y:S05]  /*81f0*/  @!P1 BRA `(.L_x_32) ;  /* 0xfffffffc00ec9947 */ /* 0x010fea000383ffff */
[----:B------:R-:W-:Y:S05]  /*8200*/  BRA `(.L_x_31) ;  /* 0xffffff9c003c7947 */ /* 0x000fea000383ffff */
.L_x_57:
[----:B-1----:R-:W-:-:S04]  /*8210*/  IMAD.U32 R4, RZ, RZ, UR51 ;  /* 0x00000033ff047e24 */ /* 0x002fc8000f8e00ff */
[----:B------:R1:W2:Y:S03]  /*8220*/  SYNCS.PHASECHK.TRANS64.TRYWAIT P0, [R4+URZ+0x60], R3 ;  /* 0x00006003040075a7 */ /* 0x0002a6000800017f */
[----:B--2---:R-:W-:Y:S05]  /*8230*/  @!P0 NANOSLEEP.SYNCS 0x989680 ;  /* 0x009896800000895d */ /* 0x004fea0003900000 */
[----:B------:R-:W2:Y:S02]  /*8240*/  @!P0 SYNCS.PHASECHK.TRANS64 P0, [R4+URZ+0x60], R3 ;  /* 0x00006003040085a7 */ /* 0x000ea4000800007f */
[----:B--2---:R-:W-:Y:S05]  /*8250*/  @!P0 BRA `(.L_x_57) ;  /* 0xfffffffc00ec8947 */ /* 0x004fea000383ffff */
[----:B------:R-:W-:Y:S05]  /*8260*/  BRA `(.L_x_174) ;  /* 0xffffffac00487947 */ /* 0x000fea000383ffff */
.L_x_68:
[----:B-1----:R1:W2:Y:S02]  /*8270*/  SYNCS.PHASECHK.TRANS64.TRYWAIT P2, [R4+URZ+0x60], R5 ;  /* 0x00006005040075a7 */ /* 0x0022a4000804017f */
[----:B--2---:R-:W-:Y:S05]  /*8280*/  @!P2 NANOSLEEP.SYNCS 0x989680 ;  /* 0x009896800000a95d */ /* 0x004fea0003900000 */
[----:B------:R-:W2:Y:S02]  /*8290*/  @!P2 SYNCS.PHASECHK.TRANS64 P2, [R4+URZ+0x60], R5 ;  /* 0x000060050400a5a7 */ /* 0x000ea4000804007f */
[----:B--2---:R-:W-:Y:S05]  /*82a0*/  @!P2 BRA `(.L_x_68) ;  /* 0xfffffffc00f0a947 */ /* 0x004fea000383ffff */
[----:B------:R-:W-:Y:S05]  /*82b0*/  BRA `(.L_x_175) ;  /* 0xffffffb400447947 */ /* 0x000fea000383ffff */
.L_x_79:
[----:B-1----:R1:W2:Y:S02]  /*82c0*/  SYNCS.PHASECHK.TRANS64.TRYWAIT P2, [R4+URZ+0x60], R5 ;  /* 0x00006005040075a7 */ /* 0x0022a4000804017f */
[----:B--2---:R-:W-:Y:S05]  /*82d0*/  @!P2 NANOSLEEP.SYNCS 0x989680 ;  /* 0x009896800000a95d */ /* 0x004fea0003900000 */
[----:B------:R-:W2:Y:S02]  /*82e0*/  @!P2 SYNCS.PHASECHK.TRANS64 P2, [R4+URZ+0x60], R5 ;  /* 0x000060050400a5a7 */ /* 0x000ea4000804007f */
[----:B--2---:R-:W-:Y:S05]  /*82f0*/  @!P2 BRA `(.L_x_79) ;  /* 0xfffffffc00f0a947 */ /* 0x004fea000383ffff */
[----:B------:R-:W-:Y:S05]  /*8300*/  BRA `(.L_x_176) ;  /* 0xffffffbc003c7947 */ /* 0x000fea000383ffff */
.L_x_90:
[----:B-1----:R1:W2:Y:S02]  /*8310*/  SYNCS.PHASECHK.TRANS64.TRYWAIT P2, [R5+URZ+0x60], R4 ;  /* 0x00006004050075a7 */ /* 0x0022a4000804017f */
[----:B--2---:R-:W-:Y:S05]  /*8320*/  @!P2 NANOSLEEP.SYNCS 0x989680 ;  /* 0x009896800000a95d */ /* 0x004fea0003900000 */
[----:B------:R-:W2:Y:S02]  /*8330*/  @!P2 SYNCS.PHASECHK.TRANS64 P2, [R5+URZ+0x60], R4 ;  /* 0x000060040500a5a7 */ /* 0x000ea4000804007f */
[----:B--2---:R-:W-:Y:S05]  /*8340*/  @!P2 BRA `(.L_x_90) ;  /* 0xfffffffc00f0a947 */ /* 0x004fea000383ffff */
[----:B------:R-:W-:Y:S05]  /*8350*/  BRA `(.L_x_177) ;  /* 0xffffffc400287947 */ /* 0x000fea000383ffff */
.L_x_110:
[----:B-1----:R-:W-:-:S04]  /*8360*/  IMAD.U32 R3, RZ, RZ, UR4 ;  /* 0x00000004ff037e24 */ /* 0x002fc8000f8e00ff */
[----:B------:R1:W2:Y:S03]  /*8370*/  SYNCS.PHASECHK.TRANS64.TRYWAIT P0, [R3+URZ+0xa8], R0 ;  /* 0x0000a800030075a7 */ /* 0x0002a6000800017f */
[----:B--2---:R-:W-:Y:S05]  /*8380*/  @!P0 NANOSLEEP.SYNCS 0x989680 ;  /* 0x009896800000895d */ /* 0x004fea0003900000 */
[----:B------:R-:W2:Y:S02]  /*8390*/  @!P0 SYNCS.PHASECHK.TRANS64 P0, [R3+URZ+0xa8], R0 ;  /* 0x0000a800030085a7 */ /* 0x000ea4000800007f */
[----:B--2---:R-:W-:Y:S05]  /*83a0*/  @!P0 BRA `(.L_x_110) ;  /* 0xfffffffc00ec8947 */ /* 0x004fea000383ffff */
[----:B------:R-:W-:Y:S05]  /*83b0*/  BRA `(.L_x_109) ;  /* 0xffffffd800b07947 */ /* 0x000fea000383ffff */
.L_x_119:
[----:B-1----:R-:W-:-:S04]  /*83c0*/  IMAD.U32 R5, RZ, RZ, UR5 ;  /* 0x00000005ff057e24 */ /* 0x002fc8000f8e00ff */
[----:B------:R1:W2:Y:S03]  /*83d0*/  SYNCS.PHASECHK.TRANS64.TRYWAIT P1, [R5+URZ+0x80], R4 ;  /* 0x00008004050075a7 */ /* 0x0002a6000802017f */
[----:B--2---:R-:W-:Y:S05]  /*83e0*/  @!P1 NANOSLEEP.SYNCS 0x989680 ;  /* 0x009896800000995d */ /* 0x004fea0003900000 */
[----:B------:R-:W2:Y:S02]  /*83f0*/  @!P1 SYNCS.PHASECHK.TRANS64 P1, [R5+URZ+0x80], R4 ;  /* 0x00008004050095a7 */ /* 0x000ea4000802007f */
[----:B--2---:R-:W-:Y:S05]  /*8400*/  @!P1 BRA `(.L_x_119) ;  /* 0xfffffffc00ec9947 */ /* 0x004fea000383ffff */
[----:B------:R-:W-:Y:S05]  /*8410*/  BRA `(.L_x_178) ;  /* 0xffffffdc009c7947 */ /* 0x000fea000383ffff */
.L_x_125:
[----:B-12---:R-:W-:-:S04]  /*8420*/  IMAD.U32 R5, RZ, RZ, UR5 ;  /* 0x00000005ff057e24 */ /* 0x006fc8000f8e00ff */
[----:B------:R1:W2:Y:S03]  /*8430*/  SYNCS.PHASECHK.TRANS64.TRYWAIT P1, [R5+URZ+0x88], R4 ;  /* 0x00008804050075a7 */ /* 0x0002a6000802017f */
[----:B--2---:R-:W-:Y:S05]  /*8440*/  @!P1 NANOSLEEP.SYNCS 0x989680 ;  /* 0x009896800000995d */ /* 0x004fea0003900000 */
[----:B------:R-:W2:Y:S02]  /*8450*/  @!P1 SYNCS.PHASECHK.TRANS64 P1, [R5+URZ+0x88], R4 ;  /* 0x00008804050095a7 */ /* 0x000ea4000802007f */
[----:B--2---:R-:W-:Y:S05]  /*8460*/  @!P1 BRA `(.L_x_125) ;  /* 0xfffffffc00ec9947 */ /* 0x004fea000383ffff */
[----:B------:R-:W-:Y:S05]  /*8470*/  BRA `(.L_x_179) ;  /* 0xffffffdc00e47947 */ /* 0x000fea000383ffff */
.L_x_131:
[----:B-123--:R-:W-:-:S04]  /*8480*/  IMAD.U32 R5, RZ, RZ, UR5 ;  /* 0x00000005ff057e24 */ /* 0x00efc8000f8e00ff */
[----:B------:R1:W2:Y:S03]  /*8490*/  SYNCS.PHASECHK.TRANS64.TRYWAIT P1, [R5+URZ+0x90], R4 ;  /* 0x00009004050075a7 */ /* 0x0002a6000802017f */
[----:B--2---:R-:W-:Y:S05]  /*84a0*/  @!P1 NANOSLEEP.SYNCS 0x989680 ;  /* 0x009896800000995d */ /* 0x004fea0003900000 */
[----:B------:R-:W2:Y:S02]  /*84b0*/  @!P1 SYNCS.PHASECHK.TRANS64 P1, [R5+URZ+0x90], R4 ;  /* 0x00009004050095a7 */ /* 0x000ea4000802007f */
[----:B--2---:R-:W-:Y:S05]  /*84c0*/  @!P1 BRA `(.L_x_131) ;  /* 0xfffffffc00ec9947 */ /* 0x004fea000383ffff */
[----:B------:R-:W-:Y:S05]  /*84d0*/  BRA `(.L_x_180) ;  /* 0xffffffe000347947 */ /* 0x000fea000383ffff */
.L_x_137:
[----:B-1234-:R-:W-:-:S04]  /*84e0*/  IMAD.U32 R5, RZ, RZ, UR5 ;  /* 0x00000005ff057e24 */ /* 0x01efc8000f8e00ff */
[----:B------:R1:W2:Y:S03]  /*84f0*/  SYNCS.PHASECHK.TRANS64.TRYWAIT P1, [R5+URZ+0x98], R4 ;  /* 0x00009804050075a7 */ /* 0x0002a6000802017f */
[----:B--2---:R-:W-:Y:S05]  /*8500*/  @!P1 NANOSLEEP.SYNCS 0x989680 ;  /* 0x009896800000995d */ /* 0x004fea0003900000 */
[----:B------:R-:W2:Y:S02]  /*8510*/  @!P1 SYNCS.PHASECHK.TRANS64 P1, [R5+URZ+0x98], R4 ;  /* 0x00009804050095a7 */ /* 0x000ea4000802007f */
[----:B--2---:R-:W-:Y:S05]  /*8520*/  @!P1 BRA `(.L_x_137) ;  /* 0xfffffffc00ec9947 */ /* 0x004fea000383ffff */
[----:B------:R-:W-:Y:S05]  /*8530*/  BRA `(.L_x_181) ;  /* 0xffffffe000847947 */ /* 0x000fea000383ffff */
.L_x_147:
[----:B--2---:R2:W1:Y:S02]  /*8540*/  SYNCS.PHASECHK.TRANS64.TRYWAIT P0, [R3+URZ+0x80], R0 ;  /* 0x00008000030075a7 */ /* 0x004464000800017f */
[----:B-1----:R-:W-:Y:S05]  /*8550*/  @!P0 NANOSLEEP.SYNCS 0x989680 ;  /* 0x009896800000895d */ /* 0x002fea0003900000 */
[----:B------:R-:W1:Y:S02]  /*8560*/  @!P0 SYNCS.PHASECHK.TRANS64 P0, [R3+URZ+0x80], R0 ;  /* 0x00008000030085a7 */ /* 0x000e64000800007f */
[----:B-1----:R-:W-:Y:S05]  /*8570*/  @!P0 BRA `(.L_x_147) ;  /* 0xfffffffc00f08947 */ /* 0x002fea000383ffff */
[----:B------:R-:W-:Y:S05]  /*8580*/  BRA `(.L_x_182) ;  /* 0xffffffe800807947 */ /* 0x000fea000383ffff */
.L_x_149:
[----:B------:R1:W1:Y:S02]  /*8590*/  SYNCS.PHASECHK.TRANS64.TRYWAIT P0, [R3+URZ+0x88], R0 ;  /* 0x00008800030075a7 */ /* 0x000264000800017f */
[----:B-1----:R-:W-:Y:S05]  /*85a0*/  @!P0 NANOSLEEP.SYNCS 0x989680 ;  /* 0x009896800000895d */ /* 0x002fea0003900000 */
[----:B------:R-:W1:Y:S02]  /*85b0*/  @!P0 SYNCS.PHASECHK.TRANS64 P0, [R3+URZ+0x88], R0 ;  /* 0x00008800030085a7 */ /* 0x000e64000800007f */
[----:B-1----:R-:W-:Y:S05]  /*85c0*/  @!P0 BRA `(.L_x_149) ;  /* 0xfffffffc00f08947 */ /* 0x002fea000383ffff */
[----:B------:R-:W-:Y:S05]  /*85d0*/  BRA `(.L_x_183) ;  /* 0xffffffe8007c7947 */ /* 0x000fea000383ffff */
.L_x_151:
[----:B------:R1:W1:Y:S02]  /*85e0*/  SYNCS.PHASECHK.TRANS64.TRYWAIT P0, [R3+URZ+0x90], R0 ;  /* 0x00009000030075a7 */ /* 0x000264000800017f */
[----:B-1----:R-:W-:Y:S05]  /*85f0*/  @!P0 NANOSLEEP.SYNCS 0x989680 ;  /* 0x009896800000895d */ /* 0x002fea0003900000 */
[----:B------:R-:W1:Y:S02]  /*8600*/  @!P0 SYNCS.PHASECHK.TRANS64 P0, [R3+URZ+0x90], R0 ;  /* 0x00009000030085a7 */ /* 0x000e64000800007f */
[----:B-1----:R-:W-:Y:S05]  /*8610*/  @!P0 BRA `(.L_x_151) ;  /* 0xfffffffc00f08947 */ /* 0x002fea000383ffff */
[----:B------:R-:W-:Y:S05]  /*8620*/  BRA `(.L_x_184) ;  /* 0xffffffe800787947 */ /* 0x000fea000383ffff */
.L_x_155:
[----:B------:R-:W-:Y:S01]  /*8630*/  BSSY B1, `(.L_x_185) ;  /* 0x0000006000017945 */ /* 0x000fe20003800000 */
[----:B------:R-:W-:-:S07]  /*8640*/  IMAD.MOV.U32 R15, RZ, RZ, -0x1 ;  /* 0xffffffffff0f7424 */ /* 0x000fce00078e00ff */
[----:B------:R-:W-:Y:S05]  /*8650*/  WARPSYNC.COLLECTIVE R15, `(.L_x_186) ;  /* 0x000000000f0c7348 */ /* 0x000fea0003c00000 */
[----:B------:R-:W-:Y:S02]  /*8660*/  ELECT P6, UR62, PT ;  /* 0x00000000003e782f */ /* 0x000fe400038c0000 */
[----:B------:R-:W-:Y:S01]  /*8670*/  MOV R14, UR62 ;  /* 0x0000003e000e7c02 */ /* 0x000fe20008000f00 */
[----:B------:R-:W-:Y:S10]  /*8680*/  ENDCOLLECTIVE ;  /* 0x000000000000791b */ /* 0x000ff40003800000 */
.L_x_186:
[----:B------:R-:W-:Y:S05]  /*8690*/  BSYNC B1 ;  /* 0x0000000000017941 */ /* 0x000fea0003800000 */
.L_x_185:
[----:B------:R-:W-:Y:S05]  /*86a0*/  BRA `(.L_x_187) ;  /* 0xffffffe800f47947 */ /* 0x000fea000383ffff */
.L_x_158:
[----:B-1----:R1:W2:Y:S02]  /*86b0*/  SYNCS.PHASECHK.TRANS64.TRYWAIT P0, [R14+URZ+0x30], R7 ;  /* 0x000030070e0075a7 */ /* 0x0022a4000800017f */
[----:B--2---:R-:W-:Y:S05]  /*86c0*/  @!P0 NANOSLEEP.SYNCS 0x989680 ;  /* 0x009896800000895d */ /* 0x004fea0003900000 */
[----:B------:R-:W2:Y:S02]  /*86d0*/  @!P0 SYNCS.PHASECHK.TRANS64 P0, [R14+URZ+0x30], R7 ;  /* 0x000030070e0085a7 */ /* 0x000ea4000800007f */
[----:B--2---:R-:W-:Y:S05]  /*86e0*/  @!P0 BRA `(.L_x_158) ;  /* 0xfffffffc00f08947 */ /* 0x004fea000383ffff */
[----:B------:R-:W-:Y:S05]  /*86f0*/  BRA `(.L_x_188) ;  /* 0xffffffec002c7947 */ /* 0x000fea000383ffff */
.L_x_166:
[----:B------:R-:W-:Y:S01]  /*8700*/  BSSY B0, `(.L_x_189) ;  /* 0x0000006000007945 */ /* 0x000fe20003800000 */
[----:B------:R-:W-:-:S07]  /*8710*/  IMAD.MOV.U32 R15, RZ, RZ, -0x1 ;  /* 0xffffffffff0f7424 */ /* 0x000fce00078e00ff */
[----:B-1----:R-:W-:Y:S05]  /*8720*/  WARPSYNC.COLLECTIVE R15, `(.L_x_190) ;  /* 0x000000000f0c7348 */ /* 0x002fea0003c00000 */
[----:B------:R-:W-:Y:S02]  /*8730*/  ELECT P6, UR62, PT ;  /* 0x00000000003e782f */ /* 0x000fe400038c0000 */
[----:B------:R-:W-:Y:S01]  /*8740*/  MOV R14, UR62 ;  /* 0x0000003e000e7c02 */ /* 0x000fe20008000f00 */
[----:B-1----:R-:W-:Y:S10]  /*8750*/  ENDCOLLECTIVE ;  /* 0x000000000000791b */ /* 0x002ff40003800000 */
.L_x_190:
[----:B------:R-:W-:Y:S05]  /*8760*/  BSYNC B0 ;  /* 0x0000000000007941 */ /* 0x000fea0003800000 */
.L_x_189:
[----:B------:R-:W-:Y:S05]  /*8770*/  BRA `(.L_x_191) ;  /* 0xfffffff400807947 */ /* 0x000fea000383ffff */
.L_x_168:
[----:B--2---:R2:W3:Y:S02]  /*8780*/  SYNCS.PHASECHK.TRANS64.TRYWAIT P0, [R7+URZ], R2 ;  /* 0x00000002070075a7 */ /* 0x0044e4000800017f */
[----:B---3--:R-:W-:Y:S05]  /*8790*/  @!P0 NANOSLEEP.SYNCS 0x989680 ;  /* 0x009896800000895d */ /* 0x008fea0003900000 */
[----:B------:R-:W3:Y:S02]  /*87a0*/  @!P0 SYNCS.PHASECHK.TRANS64 P0, [R7+URZ], R2 ;  /* 0x00000002070085a7 */ /* 0x000ee4000800007f */
[----:B---3--:R-:W-:Y:S05]  /*87b0*/  @!P0 BRA `(.L_x_168) ;  /* 0xfffffffc00f08947 */ /* 0x008fea000383ffff */
[----:B------:R-:W-:Y:S05]  /*87c0*/  BRA `(.L_x_192) ;  /* 0xfffffff400bc7947 */ /* 0x000fea000383ffff */
.L_x_169:
[----:B--2---:R2:W3:Y:S02]  /*87d0*/  SYNCS.PHASECHK.TRANS64.TRYWAIT P0, [R9+URZ], R4 ;  /* 0x00000004090075a7 */ /* 0x0044e4000800017f */
[----:B---3--:R-:W-:Y:S05]  /*87e0*/  @!P0 NANOSLEEP.SYNCS 0x989680 ;  /* 0x009896800000895d */ /* 0x008fea0003900000 */
[----:B------:R-:W3:Y:S02]  /*87f0*/  @!P0 SYNCS.PHASECHK.TRANS64 P0, [R9+URZ], R4 ;  /* 0x00000004090085a7 */ /* 0x000ee4000800007f */
[----:B---3--:R-:W-:Y:S05]  /*8800*/  @!P0 BRA `(.L_x_169) ;  /* 0xfffffffc00f08947 */ /* 0x008fea000383ffff */
[----:B------:R-:W-:Y:S05]  /*8810*/  BRA `(.L_x_193) ;  /* 0xfffffff400cc7947 */ /* 0x000fea000383ffff */
.L_x_170:
[----:B--2---:R2:W3:Y:S02]  /*8820*/  SYNCS.PHASECHK.TRANS64.TRYWAIT P0, [R6+URZ], R5 ;  /* 0x00000005060075a7 */ /* 0x0044e4000800017f */
[----:B---3--:R-:W-:Y:S05]  /*8830*/  @!P0 NANOSLEEP.SYNCS 0x989680 ;  /* 0x009896800000895d */ /* 0x008fea0003900000 */
[----:B------:R-:W3:Y:S02]  /*8840*/  @!P0 SYNCS.PHASECHK.TRANS64 P0, [R6+URZ], R5 ;  /* 0x00000005060085a7 */ /* 0x000ee4000800007f */
[----:B---3--:R-:W-:Y:S05]  /*8850*/  @!P0 BRA `(.L_x_170) ;  /* 0xfffffffc00f08947 */ /* 0x008fea000383ffff */
[----:B------:R-:W-:Y:S05]  /*8860*/  BRA `(.L_x_194) ;  /* 0xfffffff400dc7947 */ /* 0x000fea000383ffff */
.L_x_171:
[----:B--2---:R2:W3:Y:S02]  /*8870*/  SYNCS.PHASECHK.TRANS64.TRYWAIT P0, [R9+URZ], R4 ;  /* 0x00000004090075a7 */ /* 0x0044e4000800017f */
[----:B---3--:R-:W-:Y:S05]  /*8880*/  @!P0 NANOSLEEP.SYNCS 0x989680 ;  /* 0x009896800000895d */ /* 0x008fea0003900000 */
[----:B------:R-:W3:Y:S02]  /*8890*/  @!P0 SYNCS.PHASECHK.TRANS64 P0, [R9+URZ], R4 ;  /* 0x00000004090085a7 */ /* 0x000ee4000800007f */
[----:B---3--:R-:W-:Y:S05]  /*88a0*/  @!P0 BRA `(.L_x_171) ;  /* 0xfffffffc00f08947 */ /* 0x008fea000383ffff */
[----:B------:R-:W-:Y:S05]  /*88b0*/  BRA `(.L_x_195) ;  /* 0xfffffff400ec7947 */ /* 0x000fea000383ffff */
.L_x_172:
[----:B---3--:R3:W4:Y:S02]  /*88c0*/  SYNCS.PHASECHK.TRANS64.TRYWAIT P0, [R6+URZ], R5 ;  /* 0x00000005060075a7 */ /* 0x008724000800017f */
[----:B----4-:R-:W-:Y:S05]  /*88d0*/  @!P0 NANOSLEEP.SYNCS 0x989680 ;  /* 0x009896800000895d */ /* 0x010fea0003900000 */
[----:B------:R-:W4:Y:S02]  /*88e0*/  @!P0 SYNCS.PHASECHK.TRANS64 P0, [R6+URZ], R5 ;  /* 0x00000005060085a7 */ /* 0x000f24000800007f */
[----:B----4-:R-:W-:Y:S05]  /*88f0*/  @!P0 BRA `(.L_x_172) ;  /* 0xfffffffc00f08947 */ /* 0x010fea000383ffff */
[----:B------:R-:W-:Y:S05]  /*8900*/  BRA `(.L_x_196) ;  /* 0xfffffff400f47947 */ /* 0x000fea000383ffff */
.L_x_197:
[----:B------:R-:W-:-:S00]  /*8910*/  BRA `(.L_x_197) ;  /* 0xfffffffc00fc7947 */ /* 0x000fc0000383ffff */
[----:B------:R-:W-:-:S00]  /*8920*/  NOP ;  /* 0x0000000000007918 */ /* 0x000fc00000000000 */
        /* <DEDUP_REMOVED lines=13> */
.L_x_198:


//--------------------- .nv.global.init           --------------------------
	.section	.nv.global.init,"aw",@progbits
.nv.global.init:
	.type		$str$22,@object
	.size		$str$22,($str$26 - $str$22)
$str$22:
        /*0000*/ 	.byte	0x6b, 0x5f, 0x74, 0x69, 0x6c, 0x65, 0x5f, 0x63, 0x6f, 0x75, 0x6e, 0x74, 0x20, 0x3e, 0x3d, 0x20
        /*0010*/ 	.byte	0x31, 0x00
	.type		$str$26,@object
	.size		$str$26,($str$27 - $str$26)
$str$26:
        /*0012*/ 	.byte	0x28, 0x61, 0x64, 0x64, 0x72, 0x65, 0x73, 0x73, 0x20, 0x26, 0x20, 0x6d, 0x61, 0x73, 0x6b, 0x29
        /*0022*/ 	.byte	0x20, 0x3d, 0x3d, 0x20, 0x30, 0x00
	.type		$str$27,@object
	.size		$str$27,($str$23 - $str$27)
$str$27:
        /*0028*/ 	.byte	0x2f, 0x74, 0x6d, 0x70, 0x2f, 0x63, 0x75, 0x74, 0x6c, 0x61, 0x73, 0x73, 0x5f, 0x73, 0x77, 0x65
        /*0038*/ 	.byte	0x65, 0x70, 0x5f, 0x73, 0x72, 0x63, 0x2f, 0x69, 0x6e, 0x63, 0x6c, 0x75, 0x64, 0x65, 0x2f, 0x63
        /*0048*/ 	.byte	0x75, 0x74, 0x65, 0x2f, 0x70, 0x6f, 0x69, 0x6e, 0x74, 0x65, 0x72, 0x5f, 0x66, 0x6c, 0x61, 0x67
        /*0058*/ 	.byte	0x67, 0x65, 0x64, 0x2e, 0x68, 0x70, 0x70, 0x00
	.type		$str$23,@object
	.size		$str$23,(__unnamed_2 - $str$23)
$str$23:
        /*0060*/ 	.byte	0x2f, 0x74, 0x6d, 0x70, 0x2f, 0x63, 0x75, 0x74, 0x6c, 0x61, 0x73, 0x73, 0x5f, 0x73, 0x77, 0x65
        /*0070*/ 	.byte	0x65, 0x70, 0x5f, 0x73, 0x72, 0x63, 0x2f, 0x69, 0x6e, 0x63, 0x6c, 0x75, 0x64, 0x65, 0x2f, 0x63
        /*0080*/ 	.byte	0x75, 0x74, 0x6c, 0x61, 0x73, 0x73, 0x2f, 0x67, 0x65, 0x6d, 0x6d, 0x2f, 0x63, 0x6f, 0x6c, 0x6c
        /*0090*/ 	.byte	0x65, 0x63, 0x74, 0x69, 0x76, 0x65, 0x2f, 0x73, 0x6d, 0x39, 0x30, 0x5f, 0x6d, 0x6d, 0x61, 0x5f
        /*00a0*/ 	.byte	0x74, 0x6d, 0x61, 0x5f, 0x67, 0x6d, 0x6d, 0x61, 0x5f, 0x73, 0x73, 0x5f, 0x77, 0x61, 0x72, 0x70
        /*00b0*/ 	.byte	0x73, 0x70, 0x65, 0x63, 0x69, 0x61, 0x6c, 0x69, 0x7a, 0x65, 0x64, 0x2e, 0x68, 0x70, 0x70, 0x00
	.type		__unnamed_2,@object
	.size		__unnamed_2,(__unnamed_1 - __unnamed_2)
__unnamed_2:
        /*00c0*/ 	.byte	0x61, 0x75, 0x74, 0x6f, 0x20, 0x63, 0x75, 0x74, 0x65, 0x3a, 0x3a, 0x61, 0x73, 0x5f, 0x70, 0x6f
        /* <DEDUP_REMOVED lines=27> */
        /*0280*/ 	.byte	0x3c, 0x34, 0x30, 0x39, 0x36, 0x3e, 0x3e, 0x3e, 0x3e, 0x3e, 0x5d, 0x00
	.type		__unnamed_1,@object
	.size		__unnamed_1,(.L_0 - __unnamed_1)
__unnamed_1:
        /* <DEDUP_REMOVED lines=181> */
        /*0ddc*/ 	.byte	0x75, 0x74, 0x65, 0x3a, 0x3a, 0x69, 0x64, 0x65, 0x6e, 0x74, 0x69, 0x74, 0x79, 0x5d, 0x00
.L_0:


//--------------------- .nv.shared._ZN7cutlass13device_kernelINS_4gemm6kernel13GemmUniversalIN4cute5tupleIJiiiiEEENS1_10collective13CollectiveMmaINS1_34MainloopSm90TmaGmmaWarpSpecializedILi6ENS5_IJNS4_1CILi2EEENSA_ILi1EEESC_EEENS1_35KernelTmaWarpSpecializedCooperativeEEENS5_IJNSA_ILi128EEESG_NSA_ILi64EEEEEENS_10bfloat16_tENS5_IJlSC_lEEESJ_SK_NS4_8TiledMMAINS4_8MMA_AtomIJNS4_4SM904GMMA28MMA_64x128x16_F32BF16BF16_SSILNSO_5MajorE0ELSQ_0ELNSO_7ScaleInE1ELSR_1EEEEEENS4_6LayoutISD_NS5_IJSC_NSA_ILi0EEESV_EEEEENS5_IJNS4_10UnderscoreESY_SY_EEEEENS4_13SM90_TMA_LOADENS4_14ComposedLayoutINS4_7SwizzleILi3ELi4ELi3EEENS4_18smem_ptr_flag_bitsILi16EEENSU_INS5_IJNSA_ILi8EEESH_EEENS5_IJSH_SC_EEEEEEEvNS4_8identityENS4_23SM90_TMA_LOAD_MULTICASTES1B_vS1C_EENS_8epilogue10collective18CollectiveEpilogueINS1F_22Sm90TmaWarpSpecializedILi4ELi2ELi16ELb1ELb0EEEJSI_NS5_IJSG_NSA_ILi32EEEEEESJ_SK_SJ_SK_NS1F_6fusion15FusionCallbacksIS1J_NS1M_23LinCombPerRowBiasEltActINS1F_6thread4ReLuESJ_fSJ_SJ_fLi8ELNS_15FloatRoundStyleE2EEESI_S1L_JEEES11_NS12_INS13_ILi2ELi4ELi3EEES16_NSU_INS5_IJS17_S1K_EEENS5_IJS1K_SC_EEEEEEENS4_17SM75_U32x4_LDSM_NENS4_14SM90_TMA_STOREES1Y_NS4_17SM90_U32x4_STSM_NENS4_9Copy_AtomIJS21_NS_6half_tEEEEvEEEvvEEEEvNT_6ParamsE --------------------------
	.section	.nv.shared._ZN7cutlass13device_kernelINS_4gemm6kernel13GemmUniversalIN4cute5tupleIJiiiiEEENS1_10collective13CollectiveMmaINS1_34MainloopSm90TmaGmmaWarpSpecializedILi6ENS5_IJNS4_1CILi2EEENSA_ILi1EEESC_EEENS1_35KernelTmaWarpSpecializedCooperativeEEENS5_IJNSA_ILi128EEESG_NSA_ILi64EEEEEENS_10bfloat16_tENS5_IJlSC_lEEESJ_SK_NS4_8TiledMMAINS4_8MMA_AtomIJNS4_4SM904GMMA28MMA_64x128x16_F32BF16BF16_SSILNSO_5MajorE0ELSQ_0ELNSO_7ScaleInE1ELSR_1EEEEEENS4_6LayoutISD_NS5_IJSC_NSA_ILi0EEESV_EEEEENS5_IJNS4_10UnderscoreESY_SY_EEEEENS4_13SM90_TMA_LOADENS4_14ComposedLayoutINS4_7SwizzleILi3ELi4ELi3EEENS4_18smem_ptr_flag_bitsILi16EEENSU_INS5_IJNSA_ILi8EEESH_EEENS5_IJSH_SC_EEEEEEEvNS4_8identityENS4_23SM90_TMA_LOAD_MULTICASTES1B_vS1C_EENS_8epilogue10collective18CollectiveEpilogueINS1F_22Sm90TmaWarpSpecializedILi4ELi2ELi16ELb1ELb0EEEJSI_NS5_IJSG_NSA_ILi32EEEEEESJ_SK_SJ_SK_NS1F_6fusion15FusionCallbacksIS1J_NS1M_23LinCombPerRowBiasEltActINS1F_6thread4ReLuESJ_fSJ_SJ_fLi8ELNS_15FloatRoundStyleE2EEESI_S1L_JEEES11_NS12_INS13_ILi2ELi4ELi3EEES16_NSU_INS5_IJS17_S1K_EEENS5_IJS1K_SC_EEEEEEENS4_17SM75_U32x4_LDSM_NENS4_14SM90_TMA_STOREES1Y_NS4_17SM90_U32x4_STSM_NENS4_9Copy_AtomIJS21_NS_6half_tEEEEvEEEvvEEEEvNT_6ParamsE,"aw",@nobits
	.sectionflags	@""
	.align	16
	.zero		1024


//--------------------- .nv.shared.reserved.0     --------------------------
	.section	.nv.shared.reserved.0,"aw",@nobits
	.weak		__nv_reservedSMEM_offset_0_alias
	.size		__nv_reservedSMEM_offset_0_alias, 0, 0
	.other		__nv_reservedSMEM_offset_0_alias,@"STO_CUDA_RESERVED_SHARED STV_DEFAULT"
__nv_reservedSMEM_offset_0_alias:
	.zero		0


//--------------------- .nv.global                --------------------------
	.section	.nv.global,"aw",@nobits
.nv.global:
	.type		_ZN39_INTERNAL_4ab4efc3_4_k_cu_224de1da_27874cute1_E,@object
	.size		_ZN39_INTERNAL_4ab4efc3_4_k_cu_224de1da_27874cute1_E,(_ZN39_INTERNAL_4ab4efc3_4_k_cu_224de1da_27874cuda3std3__45__cpo6cbeginE - _ZN39_INTERNAL_4ab4efc3_4_k_cu_224de1da_27874cute1_E)
_ZN39_INTERNAL_4ab4efc3_4_k_cu_224de1da_27874cute1_E:
	.zero		1
	.type		_ZN39_INTERNAL_4ab4efc3_4_k_cu_224de1da_27874cuda3std3__45__cpo6cbeginE,@object
	.size		_ZN39_INTERNAL_4ab4efc3_4_k_cu_224de1da_27874cuda3std3__45__cpo6cbeginE,(_ZN39_INTERNAL_4ab4efc3_4_k_cu_224de1da_27874cuda3std3__48in_placeE - _ZN39_INTERNAL_4ab4efc3_4_k_cu_224de1da_27874cuda3std3__45__cpo6cbeginE)
_ZN39_INTERNAL_4ab4efc3_4_k_cu_224de1da_27874cuda3std3__45__cpo6cbeginE:
	.zero		1
	.type		_ZN39_INTERNAL_4ab4efc3_4_k_cu_224de1da_27874cuda3std3__48in_placeE,@object
	.size		_ZN39_INTERNAL_4ab4efc3_4_k_cu_224de1da_27874cuda3std3__48in_placeE,(_ZN39_INTERNAL_4ab4efc3_4_k_cu_224de1da_27874cuda3std6ranges3__45__cpo9iter_moveE - _ZN39_INTERNAL_4ab4efc3_4_k_cu_224de1da_27874cuda3std3__48in_placeE)
_ZN39_INTERNAL_4ab4efc3_4_k_cu_224de1da_27874cuda3std3__48in_placeE:
	.zero		1
	.type		_ZN39_INTERNAL_4ab4efc3_4_k_cu_224de1da_27874cuda3std6ranges3__45__cpo9iter_moveE,@object
	.size		_ZN39_INTERNAL_4ab4efc3_4_k_cu_224de1da_27874cuda3std6ranges3__45__cpo9iter_moveE,(_ZN39_INTERNAL_4ab4efc3_4_k_cu_224de1da_27874cuda3std3__45__cpo5beginE - _ZN39_INTERNAL_4ab4efc3_4_k_cu_224de1da_27874cuda3std6ranges3__45__cpo9iter_moveE)
_ZN39_INTERNAL_4ab4efc3_4_k_cu_224de1da_27874cuda3std6ranges3__45__cpo9iter_moveE:
	.zero		1
	.type		_ZN39_INTERNAL_4ab4efc3_4_k_cu_224de1da_27874cuda3std3__45__cpo5beginE,@object
	.size		_ZN39_INTERNAL_4ab4efc3_4_k_cu_224de1da_27874cuda3std3__45__cpo5beginE,(_ZN39_INTERNAL_4ab4efc3_4_k_cu_224de1da_27874cuda3std3__441_GLOBAL__N__4ab4efc3_4_k_cu_224de1da_27876ignoreE - _ZN39_INTERNAL_4ab4efc3_4_k_cu_224de1da_27874cuda3std3__45__cpo5beginE)
_ZN39_INTERNAL_4ab4efc3_4_k_cu_224de1da_27874cuda3std3__45__cpo5beginE:
	.zero		1
	.type		_ZN39_INTERNAL_4ab4efc3_4_k_cu_224de1da_27874cuda3std3__441_GLOBAL__N__4ab4efc3_4_k_cu_224de1da_27876ignoreE,@object
	.size		_ZN39_INTERNAL_4ab4efc3_4_k_cu_224de1da_27874cuda3std3__441_GLOBAL__N__4ab4efc3_4_k_cu_224de1da_27876ignoreE,(_ZN39_INTERNAL_4ab4efc3_4_k_cu_224de1da_27874cute7productE - _ZN39_INTERNAL_4ab4efc3_4_k_cu_224de1da_27874cuda3std3__441_GLOBAL__N__4ab4efc3_4_k_cu_224de1da_27876ignoreE)
_ZN39_INTERNAL_4ab4efc3_4_k_cu_224de1da_27874cuda3std3__441_GLOBAL__N__4ab4efc3_4_k_cu_224de1da_27876ignoreE:
	.zero		1
	.type		_ZN39_INTERNAL_4ab4efc3_4_k_cu_224de1da_27874cute7productE,@object
	.size		_ZN39_INTERNAL_4ab4efc3_4_k_cu_224de1da_27874cute7productE,(_ZN39_INTERNAL_4ab4efc3_4_k_cu_224de1da_27874cuda3std3__45__cpo3endE - _ZN39_INTERNAL_4ab4efc3_4_k_cu_224de1da_27874cute7productE)
_ZN39_INTERNAL_4ab4efc3_4_k_cu_224de1da_27874cute7productE:
	.zero		1
	.type		_ZN39_INTERNAL_4ab4efc3_4_k_cu_224de1da_27874cuda3std3__45__cpo3endE,@object
	.size		_ZN39_INTERNAL_4ab4efc3_4_k_cu_224de1da_27874cuda3std3__45__cpo3endE,(_ZN39_INTERNAL_4ab4efc3_4_k_cu_224de1da_27874cuda3std3__419piecewise_constructE - _ZN39_INTERNAL_4ab4efc3_4_k_cu_224de1da_27874cuda3std3__45__cpo3endE)
_ZN39_INTERNAL_4ab4efc3_4_k_cu_224de1da_27874cuda3std3__45__cpo3endE:
	.zero		1
	.type		_ZN39_INTERNAL_4ab4efc3_4_k_cu_224de1da_27874cuda3std3__419piecewise_constructE,@object
	.size		_ZN39_INTERNAL_4ab4efc3_4_k_cu_224de1da_27874cuda3std3__419piecewise_constructE,(_ZN39_INTERNAL_4ab4efc3_4_k_cu_224de1da_27874cuda3std3__45__cpo4cendE - _ZN39_INTERNAL_4ab4efc3_4_k_cu_224de1da_27874cuda3std3__419piecewise_constructE)
_ZN39_INTERNAL_4ab4efc3_4_k_cu_224de1da_27874cuda3std3__419piecewise_constructE:
	.zero		1
	.type		_ZN39_INTERNAL_4ab4efc3_4_k_cu_224de1da_27874cuda3std3__45__cpo4cendE,@object
	.size		_ZN39_INTERNAL_4ab4efc3_4_k_cu_224de1da_27874cuda3std3__45__cpo4cendE,(_ZN39_INTERNAL_4ab4efc3_4_k_cu_224de1da_27874cuda3std6ranges3__45__cpo4swapE - _ZN39_INTERNAL_4ab4efc3_4_k_cu_224de1da_27874cuda3std3__45__cpo4cendE)
_ZN39_INTERNAL_4ab4efc3_4_k_cu_224de1da_27874cuda3std3__45__cpo4cendE:
	.zero		1
	.type		_ZN39_INTERNAL_4ab4efc3_4_k_cu_224de1da_27874cuda3std6ranges3__45__cpo4swapE,@object
	.size		_ZN39_INTERNAL_4ab4efc3_4_k_cu_224de1da_27874cuda3std6ranges3__45__cpo4swapE,(.L_9 - _ZN39_INTERNAL_4ab4efc3_4_k_cu_224de1da_27874cuda3std6ranges3__45__cpo4swapE)
_ZN39_INTERNAL_4ab4efc3_4_k_cu_224de1da_27874cuda3std6ranges3__45__cpo4swapE:
	.zero		1
.L_9:


//--------------------- .nv.constant0._ZN7cutlass13device_kernelINS_4gemm6kernel13GemmUniversalIN4cute5tupleIJiiiiEEENS1_10collective13CollectiveMmaINS1_34MainloopSm90TmaGmmaWarpSpecializedILi6ENS5_IJNS4_1CILi2EEENSA_ILi1EEESC_EEENS1_35KernelTmaWarpSpecializedCooperativeEEENS5_IJNSA_ILi128EEESG_NSA_ILi64EEEEEENS_10bfloat16_tENS5_IJlSC_lEEESJ_SK_NS4_8TiledMMAINS4_8MMA_AtomIJNS4_4SM904GMMA28MMA_64x128x16_F32BF16BF16_SSILNSO_5MajorE0ELSQ_0ELNSO_7ScaleInE1ELSR_1EEEEEENS4_6LayoutISD_NS5_IJSC_NSA_ILi0EEESV_EEEEENS5_IJNS4_10UnderscoreESY_SY_EEEEENS4_13SM90_TMA_LOADENS4_14ComposedLayoutINS4_7SwizzleILi3ELi4ELi3EEENS4_18smem_ptr_flag_bitsILi16EEENSU_INS5_IJNSA_ILi8EEESH_EEENS5_IJSH_SC_EEEEEEEvNS4_8identityENS4_23SM90_TMA_LOAD_MULTICASTES1B_vS1C_EENS_8epilogue10collective18CollectiveEpilogueINS1F_22Sm90TmaWarpSpecializedILi4ELi2ELi16ELb1ELb0EEEJSI_NS5_IJSG_NSA_ILi32EEEEEESJ_SK_SJ_SK_NS1F_6fusion15FusionCallbacksIS1J_NS1M_23LinCombPerRowBiasEltActINS1F_6thread4ReLuESJ_fSJ_SJ_fLi8ELNS_15FloatRoundStyleE2EEESI_S1L_JEEES11_NS12_INS13_ILi2ELi4ELi3EEES16_NSU_INS5_IJS17_S1K_EEENS5_IJS1K_SC_EEEEEEENS4_17SM75_U32x4_LDSM_NENS4_14SM90_TMA_STOREES1Y_NS4_17SM90_U32x4_STSM_NENS4_9Copy_AtomIJS21_NS_6half_tEEEEvEEEvvEEEEvNT_6ParamsE --------------------------
	.section	.nv.constant0._ZN7cutlass13device_kernelINS_4gemm6kernel13GemmUniversalIN4cute5tupleIJiiiiEEENS1_10collective13CollectiveMmaINS1_34MainloopSm90TmaGmmaWarpSpecializedILi6ENS5_IJNS4_1CILi2EEENSA_ILi1EEESC_EEENS1_35KernelTmaWarpSpecializedCooperativeEEENS5_IJNSA_ILi128EEESG_NSA_ILi64EEEEEENS_10bfloat16_tENS5_IJlSC_lEEESJ_SK_NS4_8TiledMMAINS4_8MMA_AtomIJNS4_4SM904GMMA28MMA_64x128x16_F32BF16BF16_SSILNSO_5MajorE0ELSQ_0ELNSO_7ScaleInE1ELSR_1EEEEEENS4_6LayoutISD_NS5_IJSC_NSA_ILi0EEESV_EEEEENS5_IJNS4_10UnderscoreESY_SY_EEEEENS4_13SM90_TMA_LOADENS4_14ComposedLayoutINS4_7SwizzleILi3ELi4ELi3EEENS4_18smem_ptr_flag_bitsILi16EEENSU_INS5_IJNSA_ILi8EEESH_EEENS5_IJSH_SC_EEEEEEEvNS4_8identityENS4_23SM90_TMA_LOAD_MULTICASTES1B_vS1C_EENS_8epilogue10collective18CollectiveEpilogueINS1F_22Sm90TmaWarpSpecializedILi4ELi2ELi16ELb1ELb0EEEJSI_NS5_IJSG_NSA_ILi32EEEEEESJ_SK_SJ_SK_NS1F_6fusion15FusionCallbacksIS1J_NS1M_23LinCombPerRowBiasEltActINS1F_6thread4ReLuESJ_fSJ_SJ_fLi8ELNS_15FloatRoundStyleE2EEESI_S1L_JEEES11_NS12_INS13_ILi2ELi4ELi3EEES16_NSU_INS5_IJS17_S1K_EEENS5_IJS1K_SC_EEEEEEENS4_17SM75_U32x4_LDSM_NENS4_14SM90_TMA_STOREES1Y_NS4_17SM90_U32x4_STSM_NENS4_9Copy_AtomIJS21_NS_6half_tEEEEvEEEvvEEEEvNT_6ParamsE,"a",@progbits
	.sectionflags	@""
	.align	4
.nv.constant0._ZN7cutlass13device_kernelINS_4gemm6kernel13GemmUniversalIN4cute5tupleIJiiiiEEENS1_10collective13CollectiveMmaINS1_34MainloopSm90TmaGmmaWarpSpecializedILi6ENS5_IJNS4_1CILi2EEENSA_ILi1EEESC_EEENS1_35KernelTmaWarpSpecializedCooperativeEEENS5_IJNSA_ILi128EEESG_NSA_ILi64EEEEEENS_10bfloat16_tENS5_IJlSC_lEEESJ_SK_NS4_8TiledMMAINS4_8MMA_AtomIJNS4_4SM904GMMA28MMA_64x128x16_F32BF16BF16_SSILNSO_5MajorE0ELSQ_0ELNSO_7ScaleInE1ELSR_1EEEEEENS4_6LayoutISD_NS5_IJSC_NSA_ILi0EEESV_EEEEENS5_IJNS4_10UnderscoreESY_SY_EEEEENS4_13SM90_TMA_LOADENS4_14ComposedLayoutINS4_7SwizzleILi3ELi4ELi3EEENS4_18smem_ptr_flag_bitsILi16EEENSU_INS5_IJNSA_ILi8EEESH_EEENS5_IJSH_SC_EEEEEEEvNS4_8identityENS4_23SM90_TMA_LOAD_MULTICASTES1B_vS1C_EENS_8epilogue10collective18CollectiveEpilogueINS1F_22Sm90TmaWarpSpecializedILi4ELi2ELi16ELb1ELb0EEEJSI_NS5_IJSG_NSA_ILi32EEEEEESJ_SK_SJ_SK_NS1F_6fusion15FusionCallbacksIS1J_NS1M_23LinCombPerRowBiasEltActINS1F_6thread4ReLuESJ_fSJ_SJ_fLi8ELNS_15FloatRoundStyleE2EEESI_S1L_JEEES11_NS12_INS13_ILi2ELi4ELi3EEES16_NSU_INS5_IJS17_S1K_EEENS5_IJS1K_SC_EEEEEEENS4_17SM75_U32x4_LDSM_NENS4_14SM90_TMA_STOREES1Y_NS4_17SM90_U32x4_STSM_NENS4_9Copy_AtomIJS21_NS_6half_tEEEEvEEEvvEEEEvNT_6ParamsE:
	.zero		2432


//--------------------- SYMBOLS --------------------------

	.type		.nv.reservedSmem.offset0,@object
	.size		.nv.reservedSmem.offset0,0x4
	.type		__assertfail,@function
